//
// Generated by NVIDIA NVVM Compiler
//
// Compiler Build ID: CL-36424714
// Cuda compilation tools, release 13.0, V13.0.88
// Based on NVVM 20.0.0
//

.version 9.0
.target sm_100
.address_size 64

	// .globl	_Z8bgr2grayPfS_iii
.global .align 4 .b8 hist[1024];
// _ZZ7calcCDFPfS_iiiE3cdf has been demoted

.visible .entry _Z8bgr2grayPfS_iii(
	.param .u64 .ptr .align 1 _Z8bgr2grayPfS_iii_param_0,
	.param .u64 .ptr .align 1 _Z8bgr2grayPfS_iii_param_1,
	.param .u32 _Z8bgr2grayPfS_iii_param_2,
	.param .u32 _Z8bgr2grayPfS_iii_param_3,
	.param .u32 _Z8bgr2grayPfS_iii_param_4
)
{
	.reg .pred 	%p<4>;
	.reg .b32 	%r<13>;
	.reg .b32 	%f<5>;
	.reg .b64 	%rd<11>;
	.reg .b64 	%fd<7>;

	ld.param.u64 	%rd1, [_Z8bgr2grayPfS_iii_param_0];
	ld.param.u64 	%rd2, [_Z8bgr2grayPfS_iii_param_1];
	ld.param.u32 	%r3, [_Z8bgr2grayPfS_iii_param_2];
	ld.param.u32 	%r4, [_Z8bgr2grayPfS_iii_param_3];
	mov.u32 	%r5, %ctaid.x;
	mov.u32 	%r6, %ntid.x;
	mov.u32 	%r7, %tid.x;
	mad.lo.s32 	%r1, %r5, %r6, %r7;
	mov.u32 	%r8, %ctaid.y;
	mov.u32 	%r9, %ntid.y;
	mov.u32 	%r10, %tid.y;
	mad.lo.s32 	%r2, %r8, %r9, %r10;
	setp.ge.s32 	%p1, %r2, %r3;
	setp.ge.s32 	%p2, %r1, %r4;
	or.pred  	%p3, %p1, %p2;
	@%p3 bra 	$L__BB0_2;
	cvta.to.global.u64 	%rd3, %rd1;
	cvta.to.global.u64 	%rd4, %rd2;
	mad.lo.s32 	%r11, %r4, %r2, %r1;
	mul.wide.s32 	%rd5, %r11, 4;
	add.s64 	%rd6, %rd3, %rd5;
	ld.global.f32 	%f1, [%rd6];
	cvt.f64.f32 	%fd1, %f1;
	mul.lo.s32 	%r12, %r4, %r3;
	mul.wide.s32 	%rd7, %r12, 4;
	add.s64 	%rd8, %rd6, %rd7;
	ld.global.f32 	%f2, [%rd8];
	cvt.f64.f32 	%fd2, %f2;
	mul.f64 	%fd3, %fd2, 0d3FE2C8B439581062;
	fma.rn.f64 	%fd4, %fd1, 0d3FD322D0E5604189, %fd3;
	add.s64 	%rd9, %rd8, %rd7;
	ld.global.f32 	%f3, [%rd9];
	cvt.f64.f32 	%fd5, %f3;
	fma.rn.f64 	%fd6, %fd5, 0d3FBD2F1A9FBE76C9, %fd4;
	cvt.rn.f32.f64 	%f4, %fd6;
	add.s64 	%rd10, %rd4, %rd5;
	st.global.f32 	[%rd10], %f4;
$L__BB0_2:
	ret;

}
	// .globl	_Z22histogram_equalizationPfiii
.visible .entry _Z22histogram_equalizationPfiii(
	.param .u64 .ptr .align 1 _Z22histogram_equalizationPfiii_param_0,
	.param .u32 _Z22histogram_equalizationPfiii_param_1,
	.param .u32 _Z22histogram_equalizationPfiii_param_2,
	.param .u32 _Z22histogram_equalizationPfiii_param_3
)
{
	.reg .pred 	%p<5>;
	.reg .b32 	%r<16>;
	.reg .b32 	%f<2>;
	.reg .b64 	%rd<11>;

	ld.param.u64 	%rd1, [_Z22histogram_equalizationPfiii_param_0];
	ld.param.u32 	%r4, [_Z22histogram_equalizationPfiii_param_1];
	ld.param.u32 	%r5, [_Z22histogram_equalizationPfiii_param_2];
	ld.param.u32 	%r6, [_Z22histogram_equalizationPfiii_param_3];
	mov.u32 	%r7, %ctaid.x;
	mov.u32 	%r8, %ntid.x;
	mov.u32 	%r9, %tid.x;
	mad.lo.s32 	%r1, %r7, %r8, %r9;
	mov.u32 	%r10, %ctaid.y;
	mov.u32 	%r11, %ntid.y;
	mov.u32 	%r12, %tid.y;
	mad.lo.s32 	%r2, %r10, %r11, %r12;
	mad.lo.s32 	%r3, %r5, %r2, %r1;
	setp.ge.s32 	%p1, %r3, %r6;
	@%p1 bra 	$L__BB1_2;
	mul.wide.s32 	%rd2, %r3, 4;
	mov.u64 	%rd3, hist;
	add.s64 	%rd4, %rd3, %rd2;
	mov.b32 	%r13, 0;
	st.global.u32 	[%rd4], %r13;
$L__BB1_2:
	bar.sync 	0;
	setp.ge.s32 	%p2, %r2, %r4;
	setp.ge.s32 	%p3, %r1, %r5;
	or.pred  	%p4, %p2, %p3;
	@%p4 bra 	$L__BB1_4;
	cvta.to.global.u64 	%rd5, %rd1;
	mul.wide.s32 	%rd6, %r3, 4;
	add.s64 	%rd7, %rd5, %rd6;
	ld.global.f32 	%f1, [%rd7];
	cvt.rzi.s32.f32 	%r14, %f1;
	mul.wide.s32 	%rd8, %r14, 4;
	mov.u64 	%rd9, hist;
	add.s64 	%rd10, %rd9, %rd8;
	atom.global.add.u32 	%r15, [%rd10], 1;
$L__BB1_4:
	bar.sync 	0;
	ret;

}
	// .globl	_Z7calcCDFPfS_iii
.visible .entry _Z7calcCDFPfS_iii(
	.param .u64 .ptr .align 1 _Z7calcCDFPfS_iii_param_0,
	.param .u64 .ptr .align 1 _Z7calcCDFPfS_iii_param_1,
	.param .u32 _Z7calcCDFPfS_iii_param_2,
	.param .u32 _Z7calcCDFPfS_iii_param_3,
	.param .u32 _Z7calcCDFPfS_iii_param_4
)
{
	.reg .pred 	%p<15>;
	.reg .b32 	%r<82>;
	.reg .b32 	%f<61>;
	.reg .b64 	%rd<29>;
	// demoted variable
	.shared .align 4 .b8 _ZZ7calcCDFPfS_iiiE3cdf[1024];
	ld.param.u64 	%rd3, [_Z7calcCDFPfS_iii_param_0];
	ld.param.u64 	%rd4, [_Z7calcCDFPfS_iii_param_1];
	ld.param.u32 	%r21, [_Z7calcCDFPfS_iii_param_2];
	ld.param.u32 	%r22, [_Z7calcCDFPfS_iii_param_3];
	ld.param.u32 	%r23, [_Z7calcCDFPfS_iii_param_4];
	mov.u32 	%r24, %ctaid.x;
	mov.u32 	%r25, %ntid.x;
	mov.u32 	%r26, %tid.x;
	mad.lo.s32 	%r1, %r24, %r25, %r26;
	mov.u32 	%r27, %ctaid.y;
	mov.u32 	%r28, %ntid.y;
	mov.u32 	%r29, %tid.y;
	mad.lo.s32 	%r2, %r27, %r28, %r29;
	mul.lo.s32 	%r3, %r22, %r2;
	neg.s32 	%r30, %r1;
	setp.ne.s32 	%p1, %r3, %r30;
	@%p1 bra 	$L__BB2_14;
	add.s32 	%r31, %r3, %r1;
	mul.wide.s32 	%rd5, %r31, 4;
	mov.u64 	%rd6, hist;
	add.s64 	%rd7, %rd6, %rd5;
	ld.global.u32 	%r32, [%rd7];
	cvt.rn.f32.s32 	%f6, %r32;
	mul.lo.s32 	%r33, %r22, %r21;
	cvt.rn.f32.s32 	%f1, %r33;
	div.rn.f32 	%f59, %f6, %f1;
	st.shared.f32 	[_ZZ7calcCDFPfS_iiiE3cdf], %f59;
	setp.lt.s32 	%p2, %r23, 2;
	@%p2 bra 	$L__BB2_14;
	add.s32 	%r4, %r23, -1;
	add.s32 	%r35, %r23, -2;
	and.b32  	%r5, %r4, 7;
	setp.lt.u32 	%p3, %r35, 7;
	mov.b32 	%r80, 1;
	@%p3 bra 	$L__BB2_6;
	add.s64 	%rd28, %rd6, 16;
	mov.u32 	%r38, _ZZ7calcCDFPfS_iiiE3cdf;
	add.s32 	%r76, %r38, 16;
	and.b32  	%r39, %r4, -8;
	neg.s32 	%r78, %r39;
	mov.b32 	%r77, 0;
$L__BB2_4:
	.pragma "nounroll";
	ld.global.u32 	%r40, [%rd28+-12];
	cvt.rn.f32.s32 	%f7, %r40;
	div.rn.f32 	%f8, %f7, %f1;
	add.f32 	%f9, %f59, %f8;
	st.shared.f32 	[%r76+-12], %f9;
	ld.global.u32 	%r41, [%rd28+-8];
	cvt.rn.f32.s32 	%f10, %r41;
	div.rn.f32 	%f11, %f10, %f1;
	add.f32 	%f12, %f9, %f11;
	st.shared.f32 	[%r76+-8], %f12;
	ld.global.u32 	%r42, [%rd28+-4];
	cvt.rn.f32.s32 	%f13, %r42;
	div.rn.f32 	%f14, %f13, %f1;
	add.f32 	%f15, %f12, %f14;
	st.shared.f32 	[%r76+-4], %f15;
	ld.global.u32 	%r43, [%rd28];
	cvt.rn.f32.s32 	%f16, %r43;
	div.rn.f32 	%f17, %f16, %f1;
	add.f32 	%f18, %f15, %f17;
	st.shared.f32 	[%r76], %f18;
	ld.global.u32 	%r44, [%rd28+4];
	cvt.rn.f32.s32 	%f19, %r44;
	div.rn.f32 	%f20, %f19, %f1;
	add.f32 	%f21, %f18, %f20;
	st.shared.f32 	[%r76+4], %f21;
	ld.global.u32 	%r45, [%rd28+8];
	cvt.rn.f32.s32 	%f22, %r45;
	div.rn.f32 	%f23, %f22, %f1;
	add.f32 	%f24, %f21, %f23;
	st.shared.f32 	[%r76+8], %f24;
	ld.global.u32 	%r46, [%rd28+12];
	cvt.rn.f32.s32 	%f25, %r46;
	div.rn.f32 	%f26, %f25, %f1;
	add.f32 	%f27, %f24, %f26;
	st.shared.f32 	[%r76+12], %f27;
	ld.global.u32 	%r47, [%rd28+16];
	cvt.rn.f32.s32 	%f28, %r47;
	div.rn.f32 	%f29, %f28, %f1;
	add.f32 	%f59, %f27, %f29;
	st.shared.f32 	[%r76+16], %f59;
	add.s32 	%r78, %r78, 8;
	add.s32 	%r77, %r77, 8;
	add.s64 	%rd28, %rd28, 32;
	add.s32 	%r76, %r76, 32;
	setp.ne.s32 	%p4, %r78, 0;
	@%p4 bra 	$L__BB2_4;
	add.s32 	%r80, %r77, 1;
$L__BB2_6:
	setp.eq.s32 	%p5, %r5, 0;
	@%p5 bra 	$L__BB2_14;
	and.b32  	%r15, %r4, 3;
	setp.lt.u32 	%p6, %r5, 4;
	@%p6 bra 	$L__BB2_9;
	mul.wide.u32 	%rd10, %r80, 4;
	add.s64 	%rd12, %rd6, %rd10;
	ld.global.u32 	%r48, [%rd12];
	cvt.rn.f32.s32 	%f30, %r48;
	div.rn.f32 	%f31, %f30, %f1;
	add.f32 	%f32, %f59, %f31;
	shl.b32 	%r49, %r80, 2;
	mov.u32 	%r50, _ZZ7calcCDFPfS_iiiE3cdf;
	add.s32 	%r51, %r50, %r49;
	st.shared.f32 	[%r51], %f32;
	add.s32 	%r52, %r80, 1;
	mul.wide.u32 	%rd13, %r52, 4;
	add.s64 	%rd14, %rd6, %rd13;
	ld.global.u32 	%r53, [%rd14];
	cvt.rn.f32.s32 	%f33, %r53;
	div.rn.f32 	%f34, %f33, %f1;
	add.f32 	%f35, %f32, %f34;
	st.shared.f32 	[%r51+4], %f35;
	add.s32 	%r54, %r80, 2;
	mul.wide.u32 	%rd15, %r54, 4;
	add.s64 	%rd16, %rd6, %rd15;
	ld.global.u32 	%r55, [%rd16];
	cvt.rn.f32.s32 	%f36, %r55;
	div.rn.f32 	%f37, %f36, %f1;
	add.f32 	%f38, %f35, %f37;
	st.shared.f32 	[%r51+8], %f38;
	ld.global.u32 	%r56, [%rd12+12];
	cvt.rn.f32.s32 	%f39, %r56;
	div.rn.f32 	%f40, %f39, %f1;
	add.f32 	%f41, %f38, %f40;
	st.shared.f32 	[%r51+12], %f41;
	add.s32 	%r80, %r80, 4;
$L__BB2_9:
	setp.eq.s32 	%p7, %r15, 0;
	@%p7 bra 	$L__BB2_14;
	setp.eq.s32 	%p8, %r15, 1;
	@%p8 bra 	$L__BB2_12;
	shl.b32 	%r57, %r80, 2;
	mov.u32 	%r58, _ZZ7calcCDFPfS_iiiE3cdf;
	add.s32 	%r59, %r58, %r57;
	ld.shared.f32 	%f42, [%r59+-4];
	mul.wide.u32 	%rd17, %r80, 4;
	add.s64 	%rd19, %rd6, %rd17;
	ld.global.u32 	%r60, [%rd19];
	cvt.rn.f32.s32 	%f43, %r60;
	div.rn.f32 	%f44, %f43, %f1;
	add.f32 	%f45, %f42, %f44;
	st.shared.f32 	[%r59], %f45;
	ld.global.u32 	%r61, [%rd19+4];
	cvt.rn.f32.s32 	%f46, %r61;
	div.rn.f32 	%f47, %f46, %f1;
	add.f32 	%f48, %f45, %f47;
	st.shared.f32 	[%r59+4], %f48;
	add.s32 	%r80, %r80, 2;
$L__BB2_12:
	and.b32  	%r62, %r4, 1;
	setp.eq.b32 	%p9, %r62, 1;
	not.pred 	%p10, %p9;
	@%p10 bra 	$L__BB2_14;
	shl.b32 	%r63, %r80, 2;
	mov.u32 	%r64, _ZZ7calcCDFPfS_iiiE3cdf;
	add.s32 	%r65, %r64, %r63;
	ld.shared.f32 	%f49, [%r65+-4];
	mul.wide.u32 	%rd20, %r80, 4;
	add.s64 	%rd22, %rd6, %rd20;
	ld.global.u32 	%r66, [%rd22];
	cvt.rn.f32.s32 	%f50, %r66;
	div.rn.f32 	%f51, %f50, %f1;
	add.f32 	%f52, %f49, %f51;
	st.shared.f32 	[%r65], %f52;
$L__BB2_14:
	bar.sync 	0;
	add.s32 	%r20, %r3, %r1;
	setp.ge.s32 	%p11, %r20, %r23;
	@%p11 bra 	$L__BB2_16;
	shl.b32 	%r67, %r20, 2;
	mov.u32 	%r68, _ZZ7calcCDFPfS_iiiE3cdf;
	add.s32 	%r69, %r68, %r67;
	ld.shared.f32 	%f53, [%r69];
	add.s32 	%r70, %r23, -1;
	cvt.rn.f32.s32 	%f54, %r70;
	mul.f32 	%f55, %f53, %f54;
	st.shared.f32 	[%r69], %f55;
$L__BB2_16:
	bar.sync 	0;
	setp.ge.s32 	%p12, %r2, %r21;
	setp.ge.s32 	%p13, %r1, %r22;
	or.pred  	%p14, %p12, %p13;
	@%p14 bra 	$L__BB2_18;
	cvta.to.global.u64 	%rd23, %rd3;
	mul.wide.s32 	%rd24, %r20, 4;
	add.s64 	%rd25, %rd23, %rd24;
	ld.global.f32 	%f56, [%rd25];
	cvt.rzi.s32.f32 	%r71, %f56;
	shl.b32 	%r72, %r71, 2;
	mov.u32 	%r73, _ZZ7calcCDFPfS_iiiE3cdf;
	add.s32 	%r74, %r73, %r72;
	ld.shared.f32 	%f57, [%r74];
	cvt.rzi.s32.f32 	%r75, %f57;
	cvt.rn.f32.s32 	%f58, %r75;
	cvta.to.global.u64 	%rd26, %rd4;
	add.s64 	%rd27, %rd26, %rd24;
	st.global.f32 	[%rd27], %f58;
$L__BB2_18:
	ret;

}


// ===== COMPILED SASS (sm_100) =====

	.target	sm_100

	.elftype	@"ET_EXEC"


//--------------------- .note.nv.tkinfo           --------------------------
	.section	.note.nv.tkinfo,"",@"SHT_NOTE"
	.sectionflags	@"SHF_NOTE_NV_TKINFO"
	.tkinfo
        /*0018*/ 	.word	0x00000002
        /*0030*/ 	.string	""
        /*0030*/ 	.string	"ptxas"
        /*0030*/ 	.string	"Cuda compilation tools, release 13.0, V13.0.88"
        /*0030*/ 	.string	"Build cuda_13.0.r13.0/compiler.36424714_0"
        /*0030*/ 	.string	"-arch sm_100 -m 64 "



//--------------------- .note.nv.cuinfo           --------------------------
	.section	.note.nv.cuinfo,"",@"SHT_NOTE"
	.sectionflags	@"SHF_NOTE_NV_CUINFO"
        /*0018*/ 	.short	0x0002
        /*001a*/ 	.short	0x0064
        /*001c*/ 	.short	0x0082
	.zero		2


//--------------------- .nv.info                  --------------------------
	.section	.nv.info,"",@"SHT_CUDA_INFO"
	.align	4


	//----- nvinfo : EIATTR_REGCOUNT
	.align		4
        /*0000*/ 	.byte	0x04, 0x2f
        /*0002*/ 	.short	(.L_2 - .L_1)
	.align		4
.L_1:
        /*0004*/ 	.word	index@(_Z8bgr2grayPfS_iii)
        /*0008*/ 	.word	0x00000014


	//----- nvinfo : EIATTR_FRAME_SIZE
	.align		4
.L_2:
        /*000c*/ 	.byte	0x04, 0x11
        /*000e*/ 	.short	(.L_4 - .L_3)
	.align		4
.L_3:
        /*0010*/ 	.word	index@(_Z8bgr2grayPfS_iii)
        /*0014*/ 	.word	0x00000000


	//----- nvinfo : EIATTR_REGCOUNT
	.align		4
.L_4:
        /*0018*/ 	.byte	0x04, 0x2f
        /*001a*/ 	.short	(.L_6 - .L_5)
	.align		4
.L_5:
        /*001c*/ 	.word	index@(_Z22histogram_equalizationPfiii)
        /*0020*/ 	.word	0x0000000c


	//----- nvinfo : EIATTR_FRAME_SIZE
	.align		4
.L_6:
        /*0024*/ 	.byte	0x04, 0x11
        /*0026*/ 	.short	(.L_8 - .L_7)
	.align		4
.L_7:
        /*0028*/ 	.word	index@(_Z22histogram_equalizationPfiii)
        /*002c*/ 	.word	0x00000000


	//----- nvinfo : EIATTR_REGCOUNT
	.align		4
.L_8:
        /*0030*/ 	.byte	0x04, 0x2f
        /*0032*/ 	.short	(.L_10 - .L_9)
	.align		4
.L_9:
        /*0034*/ 	.word	index@(_Z7calcCDFPfS_iii)
        /*0038*/ 	.word	0x00000019


	//----- nvinfo : EIATTR_FRAME_SIZE
	.align		4
.L_10:
        /*003c*/ 	.byte	0x04, 0x11
        /*003e*/ 	.short	(.L_12 - .L_11)
	.align		4
.L_11:
        /*0040*/ 	.word	index@($__internal_0_$__cuda_sm3x_div_rn_noftz_f32_slowpath)
        /*0044*/ 	.word	0x00000000


	//----- nvinfo : EIATTR_FRAME_SIZE
	.align		4
.L_12:
        /*0048*/ 	.byte	0x04, 0x11
        /*004a*/ 	.short	(.L_14 - .L_13)
	.align		4
.L_13:
        /*004c*/ 	.word	index@(_Z7calcCDFPfS_iii)
        /*0050*/ 	.word	0x00000000


	//----- nvinfo : EIATTR_MIN_STACK_SIZE
	.align		4
.L_14:
        /*0054*/ 	.byte	0x04, 0x12
        /*0056*/ 	.short	(.L_16 - .L_15)
	.align		4
.L_15:
        /*0058*/ 	.word	index@(_Z7calcCDFPfS_iii)
        /*005c*/ 	.word	0x00000000


	//----- nvinfo : EIATTR_MIN_STACK_SIZE
	.align		4
.L_16:
        /*0060*/ 	.byte	0x04, 0x12
        /*0062*/ 	.short	(.L_18 - .L_17)
	.align		4
.L_17:
        /*0064*/ 	.word	index@(_Z22histogram_equalizationPfiii)
        /*0068*/ 	.word	0x00000000


	//----- nvinfo : EIATTR_MIN_STACK_SIZE
	.align		4
.L_18:
        /*006c*/ 	.byte	0x04, 0x12
        /*006e*/ 	.short	(.L_20 - .L_19)
	.align		4
.L_19:
        /*0070*/ 	.word	index@(_Z8bgr2grayPfS_iii)
        /*0074*/ 	.word	0x00000000
.L_20:


//--------------------- .nv.compat                --------------------------
	.section	.nv.compat,"",@"SHT_CUDA_COMPAT_INFO"
	.align	4
        /*0000*/ 	.byte	0x02, 0x09, 0x00, 0x00, 0x02, 0x02, 0x01, 0x00, 0x02, 0x05, 0x05, 0x00, 0x03, 0x07, 0x01, 0x01
        /*0010*/ 	.byte	0x02, 0x03, 0x00, 0x00, 0x02, 0x06, 0x01, 0x00, 0x04, 0x0b, 0x08, 0x00, 0x01, 0x00, 0x00, 0x00
        /*0020*/ 	.byte	0x00, 0x00, 0x00, 0x00


//--------------------- .nv.info._Z7calcCDFPfS_iii --------------------------
	.section	.nv.info._Z7calcCDFPfS_iii,"",@"SHT_CUDA_INFO"
	.sectionflags	@""
	.align	4


	//----- nvinfo : EIATTR_CUDA_API_VERSION
	.align		4
        /*0000*/ 	.byte	0x04, 0x37
        /*0002*/ 	.short	(.L_22 - .L_21)
.L_21:
        /*0004*/ 	.word	0x00000082


	//----- nvinfo : EIATTR_KPARAM_INFO
	.align		4
.L_22:
        /*0008*/ 	.byte	0x04, 0x17
        /*000a*/ 	.short	(.L_24 - .L_23)
.L_23:
        /*000c*/ 	.word	0x00000000
        /*0010*/ 	.short	0x0004
        /*0012*/ 	.short	0x0018
        /*0014*/ 	.byte	0x00, 0xf0, 0x11, 0x00


	//----- nvinfo : EIATTR_KPARAM_INFO
	.align		4
.L_24:
        /*0018*/ 	.byte	0x04, 0x17
        /*001a*/ 	.short	(.L_26 - .L_25)
.L_25:
        /*001c*/ 	.word	0x00000000
        /*0020*/ 	.short	0x0003
        /*0022*/ 	.short	0x0014
        /*0024*/ 	.byte	0x00, 0xf0, 0x11, 0x00


	//----- nvinfo : EIATTR_KPARAM_INFO
	.align		4
.L_26:
        /*0028*/ 	.byte	0x04, 0x17
        /*002a*/ 	.short	(.L_28 - .L_27)
.L_27:
        /*002c*/ 	.word	0x00000000
        /*0030*/ 	.short	0x0002
        /*0032*/ 	.short	0x0010
        /*0034*/ 	.byte	0x00, 0xf0, 0x11, 0x00


	//----- nvinfo : EIATTR_KPARAM_INFO
	.align		4
.L_28:
        /*0038*/ 	.byte	0x04, 0x17
        /*003a*/ 	.short	(.L_30 - .L_29)
.L_29:
        /*003c*/ 	.word	0x00000000
        /*0040*/ 	.short	0x0001
        /*0042*/ 	.short	0x0008
        /*0044*/ 	.byte	0x00, 0xf5, 0x21, 0x00


	//----- nvinfo : EIATTR_KPARAM_INFO
	.align		4
.L_30:
        /*0048*/ 	.byte	0x04, 0x17
        /*004a*/ 	.short	(.L_32 - .L_31)
.L_31:
        /*004c*/ 	.word	0x00000000
        /*0050*/ 	.short	0x0000
        /*0052*/ 	.short	0x0000
        /*0054*/ 	.byte	0x00, 0xf5, 0x21, 0x00


	//----- nvinfo : EIATTR_SPARSE_MMA_MASK
	.align		4
.L_32:
        /*0058*/ 	.byte	0x03, 0x50
        /*005a*/ 	.short	0x0000


	//----- nvinfo : EIATTR_MAXREG_COUNT
	.align		4
        /*005c*/ 	.byte	0x03, 0x1b
        /*005e*/ 	.short	0x00ff


	//----- nvinfo : EIATTR_NUM_BARRIERS
	.align		4
        /*0060*/ 	.byte	0x02, 0x4c
        /*0062*/ 	.byte	0x01
	.zero		1


	//----- nvinfo : EIATTR_MERCURY_ISA_VERSION
	.align		4
        /*0064*/ 	.byte	0x03, 0x5f
        /*0066*/ 	.short	0x0101


	//----- nvinfo : EIATTR_VRC_CTA_INIT_COUNT
	.align		4
        /*0068*/ 	.byte	0x02, 0x4a
	.zero		1
	.zero		1


	//----- nvinfo : EIATTR_EXIT_INSTR_OFFSETS
	.align		4
        /*006c*/ 	.byte	0x04, 0x1c
        /*006e*/ 	.short	(.L_34 - .L_33)


	//   ....[0]....
.L_33:
        /*0070*/ 	.word	0x00001620


	//   ....[1]....
        /*0074*/ 	.word	0x00001710


	//----- nvinfo : EIATTR_CRS_STACK_SIZE
	.align		4
.L_34:
        /*0078*/ 	.byte	0x04, 0x1e
        /*007a*/ 	.short	(.L_36 - .L_35)
.L_35:
        /*007c*/ 	.word	0x00000000


	//----- nvinfo : EIATTR_CBANK_PARAM_SIZE
	.align		4
.L_36:
        /*0080*/ 	.byte	0x03, 0x19
        /*0082*/ 	.short	0x001c


	//----- nvinfo : EIATTR_PARAM_CBANK
	.align		4
        /*0084*/ 	.byte	0x04, 0x0a
        /*0086*/ 	.short	(.L_38 - .L_37)
	.align		4
.L_37:
        /*0088*/ 	.word	index@(.nv.constant0._Z7calcCDFPfS_iii)
        /*008c*/ 	.short	0x0380
        /*008e*/ 	.short	0x001c


	//----- nvinfo : EIATTR_SW_WAR
	.align		4
.L_38:
        /*0090*/ 	.byte	0x04, 0x36
        /*0092*/ 	.short	(.L_40 - .L_39)
.L_39:
        /*0094*/ 	.word	0x00000008
.L_40:


//--------------------- .nv.info._Z22histogram_equalizationPfiii --------------------------
	.section	.nv.info._Z22histogram_equalizationPfiii,"",@"SHT_CUDA_INFO"
	.sectionflags	@""
	.align	4


	//----- nvinfo : EIATTR_CUDA_API_VERSION
	.align		4
        /*0000*/ 	.byte	0x04, 0x37
        /*0002*/ 	.short	(.L_42 - .L_41)
.L_41:
        /*0004*/ 	.word	0x00000082


	//----- nvinfo : EIATTR_KPARAM_INFO
	.align		4
.L_42:
        /*0008*/ 	.byte	0x04, 0x17
        /*000a*/ 	.short	(.L_44 - .L_43)
.L_43:
        /*000c*/ 	.word	0x00000000
        /*0010*/ 	.short	0x0003
        /*0012*/ 	.short	0x0010
        /*0014*/ 	.byte	0x00, 0xf0, 0x11, 0x00


	//----- nvinfo : EIATTR_KPARAM_INFO
	.align		4
.L_44:
        /*0018*/ 	.byte	0x04, 0x17
        /*001a*/ 	.short	(.L_46 - .L_45)
.L_45:
        /*001c*/ 	.word	0x00000000
        /*0020*/ 	.short	0x0002
        /*0022*/ 	.short	0x000c
        /*0024*/ 	.byte	0x00, 0xf0, 0x11, 0x00


	//----- nvinfo : EIATTR_KPARAM_INFO
	.align		4
.L_46:
        /*0028*/ 	.byte	0x04, 0x17
        /*002a*/ 	.short	(.L_48 - .L_47)
.L_47:
        /*002c*/ 	.word	0x00000000
        /*0030*/ 	.short	0x0001
        /*0032*/ 	.short	0x0008
        /*0034*/ 	.byte	0x00, 0xf0, 0x11, 0x00


	//----- nvinfo : EIATTR_KPARAM_INFO
	.align		4
.L_48:
        /*0038*/ 	.byte	0x04, 0x17
        /*003a*/ 	.short	(.L_50 - .L_49)
.L_49:
        /*003c*/ 	.word	0x00000000
        /*0040*/ 	.short	0x0000
        /*0042*/ 	.short	0x0000
        /*0044*/ 	.byte	0x00, 0xf5, 0x21, 0x00


	//----- nvinfo : EIATTR_SPARSE_MMA_MASK
	.align		4
.L_50:
        /*0048*/ 	.byte	0x03, 0x50
        /*004a*/ 	.short	0x0000


	//----- nvinfo : EIATTR_MAXREG_COUNT
	.align		4
        /*004c*/ 	.byte	0x03, 0x1b
        /*004e*/ 	.short	0x00ff


	//----- nvinfo : EIATTR_NUM_BARRIERS
	.align		4
        /*0050*/ 	.byte	0x02, 0x4c
        /*0052*/ 	.byte	0x01
	.zero		1


	//----- nvinfo : EIATTR_MERCURY_ISA_VERSION
	.align		4
        /*0054*/ 	.byte	0x03, 0x5f
        /*0056*/ 	.short	0x0101


	//----- nvinfo : EIATTR_VRC_CTA_INIT_COUNT
	.align		4
        /*0058*/ 	.byte	0x02, 0x4a
	.zero		1
	.zero		1


	//----- nvinfo : EIATTR_EXIT_INSTR_OFFSETS
	.align		4
        /*005c*/ 	.byte	0x04, 0x1c
        /*005e*/ 	.short	(.L_52 - .L_51)


	//   ....[0]....
.L_51:
        /*0060*/ 	.word	0x00000210


	//----- nvinfo : EIATTR_CRS_STACK_SIZE
	.align		4
.L_52:
        /*0064*/ 	.byte	0x04, 0x1e
        /*0066*/ 	.short	(.L_54 - .L_53)
.L_53:
        /*0068*/ 	.word	0x00000000


	//----- nvinfo : EIATTR_CBANK_PARAM_SIZE
	.align		4
.L_54:
        /*006c*/ 	.byte	0x03, 0x19
        /*006e*/ 	.short	0x0014


	//----- nvinfo : EIATTR_PARAM_CBANK
	.align		4
        /*0070*/ 	.byte	0x04, 0x0a
        /*0072*/ 	.short	(.L_56 - .L_55)
	.align		4
.L_55:
        /*0074*/ 	.word	index@(.nv.constant0._Z22histogram_equalizationPfiii)
        /*0078*/ 	.short	0x0380
        /*007a*/ 	.short	0x0014


	//----- nvinfo : EIATTR_SW_WAR
	.align		4
.L_56:
        /*007c*/ 	.byte	0x04, 0x36
        /*007e*/ 	.short	(.L_58 - .L_57)
.L_57:
        /*0080*/ 	.word	0x00000008
.L_58:


//--------------------- .nv.info._Z8bgr2grayPfS_iii --------------------------
	.section	.nv.info._Z8bgr2grayPfS_iii,"",@"SHT_CUDA_INFO"
	.sectionflags	@""
	.align	4


	//----- nvinfo : EIATTR_CUDA_API_VERSION
	.align		4
        /*0000*/ 	.byte	0x04, 0x37
        /*0002*/ 	.short	(.L_60 - .L_59)
.L_59:
        /*0004*/ 	.word	0x00000082


	//----- nvinfo : EIATTR_KPARAM_INFO
	.align		4
.L_60:
        /*0008*/ 	.byte	0x04, 0x17
        /*000a*/ 	.short	(.L_62 - .L_61)
.L_61:
        /*000c*/ 	.word	0x00000000
        /*0010*/ 	.short	0x0004
        /*0012*/ 	.short	0x0018
        /*0014*/ 	.byte	0x00, 0xf0, 0x11, 0x00


	//----- nvinfo : EIATTR_KPARAM_INFO
	.align		4
.L_62:
        /*0018*/ 	.byte	0x04, 0x17
        /*001a*/ 	.short	(.L_64 - .L_63)
.L_63:
        /*001c*/ 	.word	0x00000000
        /*0020*/ 	.short	0x0003
        /*0022*/ 	.short	0x0014
        /*0024*/ 	.byte	0x00, 0xf0, 0x11, 0x00


	//----- nvinfo : EIATTR_KPARAM_INFO
	.align		4
.L_64:
        /*0028*/ 	.byte	0x04, 0x17
        /*002a*/ 	.short	(.L_66 - .L_65)
.L_65:
        /*002c*/ 	.word	0x00000000
        /*0030*/ 	.short	0x0002
        /*0032*/ 	.short	0x0010
        /*0034*/ 	.byte	0x00, 0xf0, 0x11, 0x00


	//----- nvinfo : EIATTR_KPARAM_INFO
	.align		4
.L_66:
        /*0038*/ 	.byte	0x04, 0x17
        /*003a*/ 	.short	(.L_68 - .L_67)
.L_67:
        /*003c*/ 	.word	0x00000000
        /*0040*/ 	.short	0x0001
        /*0042*/ 	.short	0x0008
        /*0044*/ 	.byte	0x00, 0xf5, 0x21, 0x00


	//----- nvinfo : EIATTR_KPARAM_INFO
	.align		4
.L_68:
        /*0048*/ 	.byte	0x04, 0x17
        /*004a*/ 	.short	(.L_70 - .L_69)
.L_69:
        /*004c*/ 	.word	0x00000000
        /*0050*/ 	.short	0x0000
        /*0052*/ 	.short	0x0000
        /*0054*/ 	.byte	0x00, 0xf5, 0x21, 0x00


	//----- nvinfo : EIATTR_SPARSE_MMA_MASK
	.align		4
.L_70:
        /*0058*/ 	.byte	0x03, 0x50
        /*005a*/ 	.short	0x0000


	//----- nvinfo : EIATTR_MAXREG_COUNT
	.align		4
        /*005c*/ 	.byte	0x03, 0x1b
        /*005e*/ 	.short	0x00ff


	//----- nvinfo : EIATTR_MERCURY_ISA_VERSION
	.align		4
        /*0060*/ 	.byte	0x03, 0x5f
        /*0062*/ 	.short	0x0101


	//----- nvinfo : EIATTR_VRC_CTA_INIT_COUNT
	.align		4
        /*0064*/ 	.byte	0x02, 0x4a
	.zero		1
	.zero		1


	//----- nvinfo : EIATTR_EXIT_INSTR_OFFSETS
	.align		4
        /*0068*/ 	.byte	0x04, 0x1c
        /*006a*/ 	.short	(.L_72 - .L_71)


	//   ....[0]....
.L_71:
        /*006c*/ 	.word	0x000000c0


	//   ....[1]....
        /*0070*/ 	.word	0x00000270


	//----- nvinfo : EIATTR_CBANK_PARAM_SIZE
	.align		4
.L_72:
        /*0074*/ 	.byte	0x03, 0x19
        /*0076*/ 	.short	0x001c


	//----- nvinfo : EIATTR_PARAM_CBANK
	.align		4
        /*0078*/ 	.byte	0x04, 0x0a
        /*007a*/ 	.short	(.L_74 - .L_73)
	.align		4
.L_73:
        /*007c*/ 	.word	index@(.nv.constant0._Z8bgr2grayPfS_iii)
        /*0080*/ 	.short	0x0380
        /*0082*/ 	.short	0x001c


	//----- nvinfo : EIATTR_SW_WAR
	.align		4
.L_74:
        /*0084*/ 	.byte	0x04, 0x36
        /*0086*/ 	.short	(.L_76 - .L_75)
.L_75:
        /*0088*/ 	.word	0x00000008
.L_76:


//--------------------- .nv.callgraph             --------------------------
	.section	.nv.callgraph,"",@"SHT_CUDA_CALLGRAPH"
	.align	4
	.sectionentsize	8
	.align		4
        /*0000*/ 	.word	0x00000000
	.align		4
        /*0004*/ 	.word	0xffffffff
	.align		4
        /*0008*/ 	.word	0x00000000
	.align		4
        /*000c*/ 	.word	0xfffffffe
	.align		4
        /*0010*/ 	.word	0x00000000
	.align		4
        /*0014*/ 	.word	0xfffffffd
	.align		4
        /*0018*/ 	.word	0x00000000
	.align		4
        /*001c*/ 	.word	0xfffffffc


//--------------------- .nv.constant4             --------------------------
	.section	.nv.constant4,"a",@progbits
	.align	8
	.align		8
.nv.constant4:
        /*0000*/ 	.dword	hist


//--------------------- .text._Z7calcCDFPfS_iii   --------------------------
	.section	.text._Z7calcCDFPfS_iii,"ax",@progbits
	.align	128
        .global         _Z7calcCDFPfS_iii
        .type           _Z7calcCDFPfS_iii,@function
        .size           _Z7calcCDFPfS_iii,(.L_x_41 - _Z7calcCDFPfS_iii)
        .other          _Z7calcCDFPfS_iii,@"STO_CUDA_ENTRY STV_DEFAULT"
_Z7calcCDFPfS_iii:
.text._Z7calcCDFPfS_iii:
[----:B------:R-:W-:Y:S01]  /*0000*/  LDC R1, c[0x0][0x37c] ;  /* 0x0000df00ff017b82 */ /* 0x000fe20000000800 */
[----:B------:R-:W0:Y:S07]  /*0010*/  S2R R3, SR_TID.X ;  /* 0x0000000000037919 */ /* 0x000e2e0000002100 */
[----:B------:R-:W0:Y:S01]  /*0020*/  LDC R4, c[0x0][0x360] ;  /* 0x0000d800ff047b82 */ /* 0x000e220000000800 */
[----:B------:R-:W1:Y:S01]  /*0030*/  LDCU UR10, c[0x0][0x394] ;  /* 0x00007280ff0a77ac */ /* 0x000e620008000800 */
[----:B------:R-:W-:Y:S01]  /*0040*/  BSSY.RECONVERGENT B0, `(.L_x_0) ;  /* 0x0000149000007945 */ /* 0x000fe20003800200 */
[----:B------:R-:W2:Y:S01]  /*0050*/  S2R R0, SR_TID.Y ;  /* 0x0000000000007919 */ /* 0x000ea20000002200 */
[----:B------:R-:W3:Y:S04]  /*0060*/  LDCU.64 UR8, c[0x0][0x358] ;  /* 0x00006b00ff0877ac */ /* 0x000ee80008000a00 */
[----:B------:R-:W0:Y:S08]  /*0070*/  S2UR UR4, SR_CTAID.X ;  /* 0x00000000000479c3 */ /* 0x000e300000002500 */
[----:B------:R-:W2:Y:S08]  /*0080*/  S2UR UR5, SR_CTAID.Y ;  /* 0x00000000000579c3 */ /* 0x000eb00000002600 */
[----:B------:R-:W2:Y:S01]  /*0090*/  LDC R5, c[0x0][0x364] ;  /* 0x0000d900ff057b82 */ /* 0x000ea20000000800 */
[----:B0-----:R-:W-:-:S02]  /*00a0*/  IMAD R4, R4, UR4, R3 ;  /* 0x0000000404047c24 */ /* 0x001fc4000f8e0203 */
[----:B--2---:R-:W-:-:S03]  /*00b0*/  IMAD R5, R5, UR5, R0 ;  /* 0x0000000505057c24 */ /* 0x004fc6000f8e0200 */
[----:B------:R-:W-:Y:S01]  /*00c0*/  IADD3 R0, PT, PT, -R4, RZ, RZ ;  /* 0x000000ff04007210 */ /* 0x000fe20007ffe1ff */
[----:B-1----:R-:W-:-:S05]  /*00d0*/  IMAD R7, R5, UR10, RZ ;  /* 0x0000000a05077c24 */ /* 0x002fca000f8e02ff */
[----:B------:R-:W-:-:S13]  /*00e0*/  ISETP.NE.AND P0, PT, R7, R0, PT ;  /* 0x000000000700720c */ /* 0x000fda0003f05270 */
[----:B---3--:R-:W-:Y:S05]  /*00f0*/  @P0 BRA `(.L_x_1) ;  /* 0x0000001000f40947 */ /* 0x008fea0003800000 */
[----:B------:R-:W0:Y:S01]  /*0100*/  LDC.64 R8, c[0x4][RZ] ;  /* 0x01000000ff087b82 */ /* 0x000e220000000a00 */
[----:B------:R-:W-:Y:S01]  /*0110*/  IADD3 R3, PT, PT, R4, R7, RZ ;  /* 0x0000000704037210 */ /* 0x000fe20007ffe0ff */
[----:B------:R-:W1:Y:S04]  /*0120*/  LDCU UR4, c[0x0][0x390] ;  /* 0x00007200ff0477ac */ /* 0x000e680008000800 */
[----:B0-----:R-:W-:-:S05]  /*0130*/  IMAD.WIDE R8, R3, 0x4, R8 ;  /* 0x0000000403087825 */ /* 0x001fca00078e0208 */
[----:B------:R-:W2:Y:S01]  /*0140*/  LDG.E R0, desc[UR8][R8.64] ;  /* 0x0000000808007981 */ /* 0x000ea2000c1e1900 */
[----:B-1----:R-:W-:Y:S01]  /*0150*/  UIMAD UR4, UR10, UR4, URZ ;  /* 0x000000040a0472a4 */ /* 0x002fe2000f8e02ff */
[----:B------:R-:W-:Y:S05]  /*0160*/  BSSY.RECONVERGENT B1, `(.L_x_2) ;  /* 0x000000e000017945 */ /* 0x000fea0003800200 */
[----:B------:R-:W-:-:S04]  /*0170*/  I2FP.F32.S32 R3, UR4 ;  /* 0x0000000400037c45 */ /* 0x000fc80008201400 */
[----:B------:R-:W0:Y:S02]  /*0180*/  MUFU.RCP R2, R3 ;  /* 0x0000000300027308 */ /* 0x000e240000001000 */
[----:B0-----:R-:W-:-:S04]  /*0190*/  FFMA R11, -R3, R2, 1 ;  /* 0x3f800000030b7423 */ /* 0x001fc80000000102 */
[----:B------:R-:W-:Y:S01]  /*01a0*/  FFMA R11, R2, R11, R2 ;  /* 0x0000000b020b7223 */ /* 0x000fe20000000002 */
[----:B--2---:R-:W-:-:S04]  /*01b0*/  I2FP.F32.S32 R0, R0 ;  /* 0x0000000000007245 */ /* 0x004fc80000201400 */
[----:B------:R-:W0:Y:S01]  /*01c0*/  FCHK P0, R0, R3 ;  /* 0x0000000300007302 */ /* 0x000e220000000000 */
[----:B------:R-:W-:-:S04]  /*01d0*/  FFMA R2, R0, R11, RZ ;  /* 0x0000000b00027223 */ /* 0x000fc800000000ff */
[----:B------:R-:W-:-:S04]  /*01e0*/  FFMA R6, -R3, R2, R0 ;  /* 0x0000000203067223 */ /* 0x000fc80000000100 */
[----:B------:R-:W-:Y:S01]  /*01f0*/  FFMA R16, R11, R6, R2 ;  /* 0x000000060b107223 */ /* 0x000fe20000000002 */
[----:B0-----:R-:W-:Y:S06]  /*0200*/  @!P0 BRA `(.L_x_3) ;  /* 0x00000000000c8947 */ /* 0x001fec0003800000 */
[----:B------:R-:W-:-:S07]  /*0210*/  MOV R2, 0x230 ;  /* 0x0000023000027802 */ /* 0x000fce0000000f00 */
[----:B------:R-:W-:Y:S05]  /*0220*/  CALL.REL.NOINC `($__internal_0_$__cuda_sm3x_div_rn_noftz_f32_slowpath) ;  /* 0x00000014003c7944 */ /* 0x000fea0003c00000 */
[----:B------:R-:W-:-:S07]  /*0230*/  IMAD.MOV.U32 R16, RZ, RZ, R0 ;  /* 0x000000ffff107224 */ /* 0x000fce00078e0000 */
.L_x_3:
[----:B------:R-:W-:Y:S05]  /*0240*/  BSYNC.RECONVERGENT B1 ;  /* 0x0000000000017941 */ /* 0x000fea0003800200 */
.L_x_2:
[----:B------:R-:W0:Y:S01]  /*0250*/  LDC R6, c[0x0][0x398] ;  /* 0x0000e600ff067b82 */ /* 0x000e220000000800 */
[----:B------:R-:W-:-:S07]  /*0260*/  UMOV UR4, 0x400 ;  /* 0x0000040000047882 */ /* 0x000fce0000000000 */
[----:B------:R-:W1:Y:S01]  /*0270*/  S2UR UR5, SR_CgaCtaId ;  /* 0x00000000000579c3 */ /* 0x000e620000008800 */
[----:B0-----:R-:W-:Y:S01]  /*0280*/  ISETP.GE.AND P0, PT, R6, 0x2, PT ;  /* 0x000000020600780c */ /* 0x001fe20003f06270 */
[----:B-1----:R-:W-:-:S09]  /*0290*/  ULEA UR4, UR5, UR4, 0x18 ;  /* 0x0000000405047291 */ /* 0x002fd2000f8ec0ff */
[----:B------:R0:W-:Y:S03]  /*02a0*/  STS [UR4], R16 ;  /* 0x00000010ff007988 */ /* 0x0001e60008000804 */
[----:B------:R-:W-:Y:S05]  /*02b0*/  @!P0 BRA `(.L_x_1) ;  /* 0x0000001000848947 */ /* 0x000fea0003800000 */
[C---:B------:R-:W-:Y:S01]  /*02c0*/  IADD3 R0, PT, PT, R6.reuse, -0x2, RZ ;  /* 0xfffffffe06007810 */ /* 0x040fe20007ffe0ff */
[----:B------:R-:W-:Y:S02]  /*02d0*/  VIADD R6, R6, 0xffffffff ;  /* 0xffffffff06067836 */ /* 0x000fe40000000000 */
[----:B------:R-:W-:Y:S01]  /*02e0*/  HFMA2 R9, -RZ, RZ, 0, 5.9604644775390625e-08 ;  /* 0x00000001ff097431 */ /* 0x000fe200000001ff */
[----:B------:R-:W-:Y:S02]  /*02f0*/  ISETP.GE.U32.AND P0, PT, R0, 0x7, PT ;  /* 0x000000070000780c */ /* 0x000fe40003f06070 */
[----:B------:R-:W-:-:S11]  /*0300*/  LOP3.LUT R8, R6, 0x7, RZ, 0xc0, !PT ;  /* 0x0000000706087812 */ /* 0x000fd600078ec0ff */
[----:B------:R-:W-:Y:S05]  /*0310*/  @!P0 BRA `(.L_x_4) ;  /* 0x0000000800288947 */ /* 0x000fea0003800000 */
[----:B------:R-:W1:Y:S01]  /*0320*/  LDCU.64 UR6, c[0x4][URZ] ;  /* 0x01000000ff0677ac */ /* 0x000e620008000a00 */
[----:B------:R-:W-:Y:S01]  /*0330*/  LOP3.LUT R10, R6, 0xfffffff8, RZ, 0xc0, !PT ;  /* 0xfffffff8060a7812 */ /* 0x000fe200078ec0ff */
[----:B------:R-:W-:Y:S01]  /*0340*/  IMAD.MOV.U32 R9, RZ, RZ, RZ ;  /* 0x000000ffff097224 */ /* 0x000fe200078e00ff */
[----:B------:R-:W-:Y:S02]  /*0350*/  UIADD3 UR4, UPT, UPT, UR4, 0x10, URZ ;  /* 0x0000001004047890 */ /* 0x000fe4000fffe0ff */
[----:B------:R-:W-:-:S04]  /*0360*/  IADD3 R10, PT, PT, -R10, RZ, RZ ;  /* 0x000000ff0a0a7210 */ /* 0x000fc80007ffe1ff */
[----:B------:R-:W-:Y:S01]  /*0370*/  MOV R11, UR4 ;  /* 0x00000004000b7c02 */ /* 0x000fe20008000f00 */
[----:B-1----:R-:W-:-:S04]  /*0380*/  UIADD3 UR5, UP0, UPT, UR6, 0x10, URZ ;  /* 0x0000001006057890 */ /* 0x002fc8000ff1e0ff */
[----:B------:R-:W-:Y:S02]  /*0390*/  UIADD3.X UR6, UPT, UPT, URZ, UR7, URZ, UP0, !UPT ;  /* 0x00000007ff067290 */ /* 0x000fe400087fe4ff */
[----:B------:R-:W-:-:S04]  /*03a0*/  IMAD.U32 R14, RZ, RZ, UR5 ;  /* 0x00000005ff0e7e24 */ /* 0x000fc8000f8e00ff */
[----:B------:R-:W-:-:S07]  /*03b0*/  MOV R15, UR6 ;  /* 0x00000006000f7c02 */ /* 0x000fce0008000f00 */
.L_x_13:
[----:B------:R-:W2:Y:S01]  /*03c0*/  LDG.E R0, desc[UR8][R14.64+-0xc] ;  /* 0xfffff4080e007981 */ /* 0x000ea2000c1e1900 */
[----:B------:R-:W1:Y:S02]  /*03d0*/  MUFU.RCP R2, R3 ;  /* 0x0000000300027308 */ /* 0x000e640000001000 */
[----:B-1----:R-:W-:Y:S01]  /*03e0*/  FFMA R13, -R3, R2, 1 ;  /* 0x3f800000030d7423 */ /* 0x002fe20000000102 */
[----:B--2---:R-:W-:-:S03]  /*03f0*/  I2FP.F32.S32 R12, R0 ;  /* 0x00000000000c7245 */ /* 0x004fc60000201400 */
[----:B------:R-:W-:Y:S02]  /*0400*/  FFMA R0, R2, R13, R2 ;  /* 0x0000000d02007223 */ /* 0x000fe40000000002 */
[----:B------:R-:W1:Y:S02]  /*0410*/  FCHK P0, R12, R3 ;  /* 0x000000030c007302 */ /* 0x000e640000000000 */
[----:B------:R-:W-:-:S04]  /*0420*/  FFMA R2, R0, R12, RZ ;  /* 0x0000000c00027223 */ /* 0x000fc800000000ff */
[----:B------:R-:W-:-:S04]  /*0430*/  FFMA R13, -R3, R2, R12 ;  /* 0x00000002030d7223 */ /* 0x000fc8000000010c */
[----:B------:R-:W-:Y:S01]  /*0440*/  FFMA R0, R0, R13, R2 ;  /* 0x0000000d00007223 */ /* 0x000fe20000000002 */
[----:B-1----:R-:W-:Y:S06]  /*0450*/  @!P0 BRA `(.L_x_5) ;  /* 0x00000000000c8947 */ /* 0x002fec0003800000 */
[----:B------:R-:W-:Y:S02]  /*0460*/  MOV R0, R12 ;  /* 0x0000000c00007202 */ /* 0x000fe40000000f00 */
[----:B------:R-:W-:-:S07]  /*0470*/  MOV R2, 0x490 ;  /* 0x0000049000027802 */ /* 0x000fce0000000f00 */
[----:B0-----:R-:W-:Y:S05]  /*0480*/  CALL.REL.NOINC `($__internal_0_$__cuda_sm3x_div_rn_noftz_f32_slowpath) ;  /* 0x0000001000a47944 */ /* 0x001fea0003c00000 */
.L_x_5:
[----:B------:R-:W2:Y:S01]  /*0490*/  LDG.E R2, desc[UR8][R14.64+-0x8] ;  /* 0xfffff8080e027981 */ /* 0x000ea2000c1e1900 */
[----:B------:R-:W1:Y:S01]  /*04a0*/  MUFU.RCP R18, R3 ;  /* 0x0000000300127308 */ /* 0x000e620000001000 */
[----:B0-----:R-:W-:-:S05]  /*04b0*/  FADD R16, R0, R16 ;  /* 0x0000001000107221 */ /* 0x001fca0000000000 */
[----:B------:R0:W-:Y:S01]  /*04c0*/  STS [R11+-0xc], R16 ;  /* 0xfffff4100b007388 */ /* 0x0001e20000000800 */
[----:B-1----:R-:W-:-:S04]  /*04d0*/  FFMA R13, -R3, R18, 1 ;  /* 0x3f800000030d7423 */ /* 0x002fc80000000112 */
[----:B------:R-:W-:Y:S01]  /*04e0*/  FFMA R0, R18, R13, R18 ;  /* 0x0000000d12007223 */ /* 0x000fe20000000012 */
[----:B--2---:R-:W-:-:S04]  /*04f0*/  I2FP.F32.S32 R12, R2 ;  /* 0x00000002000c7245 */ /* 0x004fc80000201400 */
[----:B------:R-:W1:Y:S01]  /*0500*/  FCHK P0, R12, R3 ;  /* 0x000000030c007302 */ /* 0x000e620000000000 */
[----:B------:R-:W-:-:S04]  /*0510*/  FFMA R2, R0, R12, RZ ;  /* 0x0000000c00027223 */ /* 0x000fc800000000ff */
[----:B------:R-:W-:-:S04]  /*0520*/  FFMA R13, -R3, R2, R12 ;  /* 0x00000002030d7223 */ /* 0x000fc8000000010c */
[----:B------:R-:W-:Y:S01]  /*0530*/  FFMA R0, R0, R13, R2 ;  /* 0x0000000d00007223 */ /* 0x000fe20000000002 */
[----:B01----:R-:W-:Y:S06]  /*0540*/  @!P0 BRA `(.L_x_6) ;  /* 0x00000000000c8947 */ /* 0x003fec0003800000 */
[----:B------:R-:W-:Y:S01]  /*0550*/  IMAD.MOV.U32 R0, RZ, RZ, R12 ;  /* 0x000000ffff007224 */ /* 0x000fe200078e000c */
[----:B------:R-:W-:-:S07]  /*0560*/  MOV R2, 0x580 ;  /* 0x0000058000027802 */ /* 0x000fce0000000f00 */
[----:B------:R-:W-:Y:S05]  /*0570*/  CALL.REL.NOINC `($__internal_0_$__cuda_sm3x_div_rn_noftz_f32_slowpath) ;  /* 0x0000001000687944 */ /* 0x000fea0003c00000 */
.L_x_6:
[----:B------:R-:W2:Y:S01]  /*0580*/  LDG.E R2, desc[UR8][R14.64+-0x4] ;  /* 0xfffffc080e027981 */ /* 0x000ea2000c1e1900 */
[----:B------:R-:W0:Y:S01]  /*0590*/  MUFU.RCP R18, R3 ;  /* 0x0000000300127308 */ /* 0x000e220000001000 */
[----:B------:R-:W-:-:S05]  /*05a0*/  FADD R16, R16, R0 ;  /* 0x0000000010107221 */ /* 0x000fca0000000000 */
[----:B------:R1:W-:Y:S01]  /*05b0*/  STS [R11+-0x8], R16 ;  /* 0xfffff8100b007388 */ /* 0x0003e20000000800 */
[----:B0-----:R-:W-:-:S04]  /*05c0*/  FFMA R13, -R3, R18, 1 ;  /* 0x3f800000030d7423 */ /* 0x001fc80000000112 */
[----:B------:R-:W-:Y:S01]  /*05d0*/  FFMA R0, R18, R13, R18 ;  /* 0x0000000d12007223 */ /* 0x000fe20000000012 */
[----:B--2---:R-:W-:-:S04]  /*05e0*/  I2FP.F32.S32 R12, R2 ;  /* 0x00000002000c7245 */ /* 0x004fc80000201400 */
[----:B------:R-:W0:Y:S01]  /*05f0*/  FCHK P0, R12, R3 ;  /* 0x000000030c007302 */ /* 0x000e220000000000 */
[----:B------:R-:W-:-:S04]  /*0600*/  FFMA R2, R0, R12, RZ ;  /* 0x0000000c00027223 */ /* 0x000fc800000000ff */
[----:B------:R-:W-:-:S04]  /*0610*/  FFMA R13, -R3, R2, R12 ;  /* 0x00000002030d7223 */ /* 0x000fc8000000010c */
[----:B------:R-:W-:Y:S01]  /*0620*/  FFMA R0, R0, R13, R2 ;  /* 0x0000000d00007223 */ /* 0x000fe20000000002 */
[----:B01----:R-:W-:Y:S06]  /*0630*/  @!P0 BRA `(.L_x_7) ;  /* 0x00000000000c8947 */ /* 0x003fec0003800000 */
[----:B------:R-:W-:Y:S02]  /*0640*/  MOV R0, R12 ;  /* 0x0000000c00007202 */ /* 0x000fe40000000f00 */
[----:B------:R-:W-:-:S07]  /*0650*/  MOV R2, 0x670 ;  /* 0x0000067000027802 */ /* 0x000fce0000000f00 */
[----:B------:R-:W-:Y:S05]  /*0660*/  CALL.REL.NOINC `($__internal_0_$__cuda_sm3x_div_rn_noftz_f32_slowpath) ;  /* 0x00000010002c7944 */ /* 0x000fea0003c00000 */
.L_x_7:
        /* <DEDUP_REMOVED lines=15> */
.L_x_8:
[----:B------:R-:W2:Y:S01]  /*0760*/  LDG.E R2, desc[UR8][R14.64+0x4] ;  /* 0x000004080e027981 */ /* 0x000ea2000c1e1900 */
[----:B------:R-:W0:Y:S01]  /*0770*/  MUFU.RCP R18, R3 ;  /* 0x0000000300127308 */ /* 0x000e220000001000 */
[----:B------:R-:W-:-:S05]  /*0780*/  FADD R16, R16, R0 ;  /* 0x0000000010107221 */ /* 0x000fca0000000000 */
[----:B------:R1:W-:Y:S01]  /*0790*/  STS [R11], R16 ;  /* 0x000000100b007388 */ /* 0x0003e20000000800 */
        /* <DEDUP_REMOVED lines=8> */
[----:B------:R-:W-:Y:S01]  /*0820*/  IMAD.MOV.U32 R0, RZ, RZ, R12 ;  /* 0x000000ffff007224 */ /* 0x000fe200078e000c */
[----:B------:R-:W-:-:S07]  /*0830*/  MOV R2, 0x850 ;  /* 0x0000085000027802 */ /* 0x000fce0000000f00 */
[----:B------:R-:W-:Y:S05]  /*0840*/  CALL.REL.NOINC `($__internal_0_$__cuda_sm3x_div_rn_noftz_f32_slowpath) ;  /* 0x0000000c00b47944 */ /* 0x000fea0003c00000 */
.L_x_9:
[----:B------:R-:W2:Y:S01]  /*0850*/  LDG.E R2, desc[UR8][R14.64+0x8] ;  /* 0x000008080e027981 */ /* 0x000ea2000c1e1900 */
[----:B------:R-:W0:Y:S01]  /*0860*/  MUFU.RCP R18, R3 ;  /* 0x0000000300127308 */ /* 0x000e220000001000 */
[----:B------:R-:W-:-:S05]  /*0870*/  FADD R16, R16, R0 ;  /* 0x0000000010107221 */ /* 0x000fca0000000000 */
[----:B------:R1:W-:Y:S01]  /*0880*/  STS [R11+0x4], R16 ;  /* 0x000004100b007388 */ /* 0x0003e20000000800 */
        /* <DEDUP_REMOVED lines=11> */
.L_x_10:
        /* <DEDUP_REMOVED lines=15> */
.L_x_11:
        /* <DEDUP_REMOVED lines=15> */
.L_x_12:
[----:B------:R-:W-:Y:S01]  /*0b20*/  IADD3 R10, PT, PT, R10, 0x8, RZ ;  /* 0x000000080a0a7810 */ /* 0x000fe20007ffe0ff */
[----:B------:R-:W-:Y:S01]  /*0b30*/  FADD R16, R16, R0 ;  /* 0x0000000010107221 */ /* 0x000fe20000000000 */
[----:B------:R-:W-:Y:S01]  /*0b40*/  IADD3 R14, P1, PT, R14, 0x20, RZ ;  /* 0x000000200e0e7810 */ /* 0x000fe20007f3e0ff */
[----:B------:R-:W-:Y:S01]  /*0b50*/  VIADD R9, R9, 0x8 ;  /* 0x0000000809097836 */ /* 0x000fe20000000000 */
[----:B------:R-:W-:Y:S02]  /*0b60*/  ISETP.NE.AND P0, PT, R10, RZ, PT ;  /* 0x000000ff0a00720c */ /* 0x000fe40003f05270 */
[----:B------:R0:W-:Y:S01]  /*0b70*/  STS [R11+0x10], R16 ;  /* 0x000010100b007388 */ /* 0x0001e20000000800 */
[----:B------:R-:W-:Y:S02]  /*0b80*/  IADD3.X R15, PT, PT, RZ, R15, RZ, P1, !PT ;  /* 0x0000000fff0f7210 */ /* 0x000fe40000ffe4ff */
[----:B0-----:R-:W-:-:S08]  /*0b90*/  IADD3 R11, PT, PT, R11, 0x20, RZ ;  /* 0x000000200b0b7810 */ /* 0x001fd00007ffe0ff */
[----:B------:R-:W-:Y:S05]  /*0ba0*/  @P0 BRA `(.L_x_13) ;  /* 0xfffffff800040947 */ /* 0x000fea000383ffff */
[----:B------:R-:W-:-:S07]  /*0bb0*/  IADD3 R9, PT, PT, R9, 0x1, RZ ;  /* 0x0000000109097810 */ /* 0x000fce0007ffe0ff */
.L_x_4:
[----:B------:R-:W-:-:S13]  /*0bc0*/  ISETP.NE.AND P0, PT, R8, RZ, PT ;  /* 0x000000ff0800720c */ /* 0x000fda0003f05270 */
[----:B------:R-:W-:Y:S05]  /*0bd0*/  @!P0 BRA `(.L_x_1) ;  /* 0x00000008003c8947 */ /* 0x000fea0003800000 */
[----:B------:R-:W-:Y:S02]  /*0be0*/  ISETP.GE.U32.AND P0, PT, R8, 0x4, PT ;  /* 0x000000040800780c */ /* 0x000fe40003f06070 */
[----:B------:R-:W-:-:S11]  /*0bf0*/  LOP3.LUT R8, R6, 0x3, RZ, 0xc0, !PT ;  /* 0x0000000306087812 */ /* 0x000fd600078ec0ff */
[----:B------:R-:W-:Y:S05]  /*0c00*/  @!P0 BRA `(.L_x_14) ;  /* 0x0000000400248947 */ /* 0x000fea0003800000 */
[----:B------:R-:W1:Y:S02]  /*0c10*/  LDC.64 R14, c[0x4][RZ] ;  /* 0x01000000ff0e7b82 */ /* 0x000e640000000a00 */
[----:B-1----:R-:W-:-:S05]  /*0c20*/  IMAD.WIDE.U32 R14, R9, 0x4, R14 ;  /* 0x00000004090e7825 */ /* 0x002fca00078e000e */
        /* <DEDUP_REMOVED lines=10> */
[----:B------:R-:W-:Y:S01]  /*0cd0*/  IMAD.MOV.U32 R0, RZ, RZ, R10 ;  /* 0x000000ffff007224 */ /* 0x000fe200078e000a */
[----:B------:R-:W-:-:S07]  /*0ce0*/  MOV R2, 0xd00 ;  /* 0x00000d0000027802 */ /* 0x000fce0000000f00 */
[----:B0-----:R-:W-:Y:S05]  /*0cf0*/  CALL.REL.NOINC `($__internal_0_$__cuda_sm3x_div_rn_noftz_f32_slowpath) ;  /* 0x0000000800887944 */ /* 0x001fea0003c00000 */
.L_x_15:
[----:B------:R-:W1:Y:S01]  /*0d00*/  LDC.64 R12, c[0x4][RZ] ;  /* 0x01000000ff0c7b82 */ /* 0x000e620000000a00 */
[----:B------:R-:W-:-:S05]  /*0d10*/  IADD3 R11, PT, PT, R9, 0x1, RZ ;  /* 0x00000001090b7810 */ /* 0x000fca0007ffe0ff */
[----:B-1----:R-:W-:-:S06]  /*0d20*/  IMAD.WIDE.U32 R12, R11, 0x4, R12 ;  /* 0x000000040b0c7825 */ /* 0x002fcc00078e000c */
[----:B------:R-:W0:Y:S01]  /*0d30*/  LDG.E R12, desc[UR8][R12.64] ;  /* 0x000000080c0c7981 */ /* 0x000e22000c1e1900 */
[----:B------:R-:W1:Y:S01]  /*0d40*/  S2UR UR5, SR_CgaCtaId ;  /* 0x00000000000579c3 */ /* 0x000e620000008800 */
[----:B------:R-:W2:Y:S01]  /*0d50*/  MUFU.RCP R2, R3 ;  /* 0x0000000300027308 */ /* 0x000ea20000001000 */
[----:B------:R-:W-:Y:S01]  /*0d60*/  UMOV UR4, 0x400 ;  /* 0x0000040000047882 */ /* 0x000fe20000000000 */
[----:B------:R-:W-:Y:S01]  /*0d70*/  FADD R10, R0, R16 ;  /* 0x00000010000a7221 */ /* 0x000fe20000000000 */
[----:B--2---:R-:W-:-:S04]  /*0d80*/  FFMA R17, -R3, R2, 1 ;  /* 0x3f80000003117423 */ /* 0x004fc80000000102 */
[----:B------:R-:W-:Y:S01]  /*0d90*/  FFMA R0, R2, R17, R2 ;  /* 0x0000001102007223 */ /* 0x000fe20000000002 */
[----:B-1----:R-:W-:-:S06]  /*0da0*/  ULEA UR4, UR5, UR4, 0x18 ;  /* 0x0000000405047291 */ /* 0x002fcc000f8ec0ff */
[----:B------:R-:W-:-:S05]  /*0db0*/  LEA R11, R9, UR4, 0x2 ;  /* 0x00000004090b7c11 */ /* 0x000fca000f8e10ff */
[----:B------:R1:W-:Y:S01]  /*0dc0*/  STS [R11], R10 ;  /* 0x0000000a0b007388 */ /* 0x0003e20000000800 */
[----:B0-----:R-:W-:-:S04]  /*0dd0*/  I2FP.F32.S32 R16, R12 ;  /* 0x0000000c00107245 */ /* 0x001fc80000201400 */
        /* <DEDUP_REMOVED lines=8> */
.L_x_16:
[----:B------:R-:W0:Y:S01]  /*0e60*/  LDC.64 R12, c[0x4][RZ] ;  /* 0x01000000ff0c7b82 */ /* 0x000e220000000a00 */
[----:B------:R-:W-:-:S04]  /*0e70*/  VIADD R17, R9, 0x2 ;  /* 0x0000000209117836 */ /* 0x000fc80000000000 */
[----:B0-----:R-:W-:-:S06]  /*0e80*/  IMAD.WIDE.U32 R12, R17, 0x4, R12 ;  /* 0x00000004110c7825 */ /* 0x001fcc00078e000c */
        /* <DEDUP_REMOVED lines=15> */
.L_x_17:
        /* <DEDUP_REMOVED lines=15> */
.L_x_18:
[----:B------:R-:W-:Y:S01]  /*1070*/  FADD R0, R10, R0 ;  /* 0x000000000a007221 */ /* 0x000fe20000000000 */
[----:B------:R-:W-:-:S04]  /*1080*/  VIADD R9, R9, 0x4 ;  /* 0x0000000409097836 */ /* 0x000fc80000000000 */
[----:B------:R1:W-:Y:S03]  /*1090*/  STS [R11+0xc], R0 ;  /* 0x00000c000b007388 */ /* 0x0003e60000000800 */
.L_x_14:
[----:B------:R-:W-:-:S13]  /*10a0*/  ISETP.NE.AND P0, PT, R8, RZ, PT ;  /* 0x000000ff0800720c */ /* 0x000fda0003f05270 */
[----:B------:R-:W-:Y:S05]  /*10b0*/  @!P0 BRA `(.L_x_1) ;  /* 0x0000000400048947 */ /* 0x000fea0003800000 */
[----:B------:R-:W-:-:S13]  /*10c0*/  ISETP.NE.AND P0, PT, R8, 0x1, PT ;  /* 0x000000010800780c */ /* 0x000fda0003f05270 */
[----:B------:R-:W-:Y:S05]  /*10d0*/  @!P0 BRA `(.L_x_19) ;  /* 0x0000000000988947 */ /* 0x000fea0003800000 */
[----:B------:R-:W2:Y:S02]  /*10e0*/  LDC.64 R14, c[0x4][RZ] ;  /* 0x01000000ff0e7b82 */ /* 0x000ea40000000a00 */
[----:B--2---:R-:W-:-:S05]  /*10f0*/  IMAD.WIDE.U32 R14, R9, 0x4, R14 ;  /* 0x00000004090e7825 */ /* 0x004fca00078e000e */
[----:B-1----:R-:W2:Y:S01]  /*1100*/  LDG.E R0, desc[UR8][R14.64] ;  /* 0x000000080e007981 */ /* 0x002ea2000c1e1900 */
[----:B------:R-:W1:Y:S01]  /*1110*/  S2UR UR5, SR_CgaCtaId ;  /* 0x00000000000579c3 */ /* 0x000e620000008800 */
[----:B------:R-:W-:Y:S01]  /*1120*/  UMOV UR4, 0x400 ;  /* 0x0000040000047882 */ /* 0x000fe20000000000 */
[----:B------:R-:W3:Y:S02]  /*1130*/  MUFU.RCP R2, R3 ;  /* 0x0000000300027308 */ /* 0x000ee40000001000 */
[----:B---3--:R-:W-:Y:S01]  /*1140*/  FFMA R11, -R3, R2, 1 ;  /* 0x3f800000030b7423 */ /* 0x008fe20000000102 */
[----:B-1----:R-:W-:-:S06]  /*1150*/  ULEA UR4, UR5, UR4, 0x18 ;  /* 0x0000000405047291 */ /* 0x002fcc000f8ec0ff */
[----:B------:R-:W-:-:S05]  /*1160*/  LEA R8, R9, UR4, 0x2 ;  /* 0x0000000409087c11 */ /* 0x000fca000f8e10ff */
[----:B------:R1:W3:Y:S01]  /*1170*/  LDS R10, [R8+-0x4] ;  /* 0xfffffc00080a7984 */ /* 0x0002e20000000800 */
[----:B--2---:R-:W-:Y:S01]  /*1180*/  I2FP.F32.S32 R12, R0 ;  /* 0x00000000000c7245 */ /* 0x004fe20000201400 */
[----:B------:R-:W-:-:S03]  /*1190*/  FFMA R0, R2, R11, R2 ;  /* 0x0000000b02007223 */ /* 0x000fc60000000002 */
[----:B------:R-:W2:Y:S01]  /*11a0*/  FCHK P0, R12, R3 ;  /* 0x000000030c007302 */ /* 0x000ea20000000000 */
[----:B------:R-:W-:-:S04]  /*11b0*/  FFMA R2, R0, R12, RZ ;  /* 0x0000000c00027223 */ /* 0x000fc800000000ff */
[----:B------:R-:W-:-:S04]  /*11c0*/  FFMA R11, -R3, R2, R12 ;  /* 0x00000002030b7223 */ /* 0x000fc8000000010c */
[----:B------:R-:W-:Y:S01]  /*11d0*/  FFMA R0, R0, R11, R2 ;  /* 0x0000000b00007223 */ /* 0x000fe20000000002 */
[----:B-123--:R-:W-:Y:S06]  /*11e0*/  @!P0 BRA `(.L_x_20) ;  /* 0x00000000000c8947 */ /* 0x00efec0003800000 */
[----:B------:R-:W-:Y:S02]  /*11f0*/  MOV R0, R12 ;  /* 0x0000000c00007202 */ /* 0x000fe40000000f00 */
[----:B------:R-:W-:-:S07]  /*1200*/  MOV R2, 0x1220 ;  /* 0x0000122000027802 */ /* 0x000fce0000000f00 */
[----:B0-----:R-:W-:Y:S05]  /*1210*/  CALL.REL.NOINC `($__internal_0_$__cuda_sm3x_div_rn_noftz_f32_slowpath) ;  /* 0x0000000400407944 */ /* 0x001fea0003c00000 */
.L_x_20:
[----:B------:R-:W2:Y:S01]  /*1220*/  LDG.E R14, desc[UR8][R14.64+0x4] ;  /* 0x000004080e0e7981 */ /* 0x000ea2000c1e1900 */
[----:B------:R-:W1:Y:S01]  /*1230*/  MUFU.RCP R2, R3 ;  /* 0x0000000300027308 */ /* 0x000e620000001000 */
[----:B------:R-:W-:-:S05]  /*1240*/  FADD R11, R10, R0 ;  /* 0x000000000a0b7221 */ /* 0x000fca0000000000 */
[----:B------:R3:W-:Y:S01]  /*1250*/  STS [R8], R11 ;  /* 0x0000000b08007388 */ /* 0x0007e20000000800 */
[----:B-1----:R-:W-:-:S04]  /*1260*/  FFMA R13, -R3, R2, 1 ;  /* 0x3f800000030d7423 */ /* 0x002fc80000000102 */
[----:B------:R-:W-:Y:S01]  /*1270*/  FFMA R0, R2, R13, R2 ;  /* 0x0000000d02007223 */ /* 0x000fe20000000002 */
[----:B--2---:R-:W-:-:S04]  /*1280*/  I2FP.F32.S32 R10, R14 ;  /* 0x0000000e000a7245 */ /* 0x004fc80000201400 */
[----:B------:R-:W1:Y:S01]  /*1290*/  FCHK P0, R10, R3 ;  /* 0x000000030a007302 */ /* 0x000e620000000000 */
[----:B------:R-:W-:-:S04]  /*12a0*/  FFMA R2, R0, R10, RZ ;  /* 0x0000000a00027223 */ /* 0x000fc800000000ff */
[----:B------:R-:W-:-:S04]  /*12b0*/  FFMA R13, -R3, R2, R10 ;  /* 0x00000002030d7223 */ /* 0x000fc8000000010a */
[----:B------:R-:W-:Y:S01]  /*12c0*/  FFMA R0, R0, R13, R2 ;  /* 0x0000000d00007223 */ /* 0x000fe20000000002 */
[----:B-1-3--:R-:W-:Y:S06]  /*12d0*/  @!P0 BRA `(.L_x_21) ;  /* 0x00000000000c8947 */ /* 0x00afec0003800000 */
[----:B------:R-:W-:Y:S02]  /*12e0*/  MOV R0, R10 ;  /* 0x0000000a00007202 */ /* 0x000fe40000000f00 */
[----:B------:R-:W-:-:S07]  /*12f0*/  MOV R2, 0x1310 ;  /* 0x0000131000027802 */ /* 0x000fce0000000f00 */
[----:B0-----:R-:W-:Y:S05]  /*1300*/  CALL.REL.NOINC `($__internal_0_$__cuda_sm3x_div_rn_noftz_f32_slowpath) ;  /* 0x0000000400047944 */ /* 0x001fea0003c00000 */
.L_x_21:
[----:B------:R-:W-:Y:S01]  /*1310*/  FADD R11, R11, R0 ;  /* 0x000000000b0b7221 */ /* 0x000fe20000000000 */
[----:B------:R-:W-:-:S04]  /*1320*/  VIADD R9, R9, 0x2 ;  /* 0x0000000209097836 */ /* 0x000fc80000000000 */
[----:B------:R2:W-:Y:S03]  /*1330*/  STS [R8+0x4], R11 ;  /* 0x0000040b08007388 */ /* 0x0005e60000000800 */
.L_x_19:
[----:B------:R-:W-:-:S04]  /*1340*/  LOP3.LUT R6, R6, 0x1, RZ, 0xc0, !PT ;  /* 0x0000000106067812 */ /* 0x000fc800078ec0ff */
[----:B------:R-:W-:-:S13]  /*1350*/  ISETP.NE.U32.AND P0, PT, R6, 0x1, PT ;  /* 0x000000010600780c */ /* 0x000fda0003f05070 */
[----:B------:R-:W-:Y:S05]  /*1360*/  @P0 BRA `(.L_x_1) ;  /* 0x0000000000580947 */ /* 0x000fea0003800000 */
[----:B-12---:R-:W1:Y:S02]  /*1370*/  LDC.64 R10, c[0x4][RZ] ;  /* 0x01000000ff0a7b82 */ /* 0x006e640000000a00 */
[----:B-1----:R-:W-:-:S06]  /*1380*/  IMAD.WIDE.U32 R10, R9, 0x4, R10 ;  /* 0x00000004090a7825 */ /* 0x002fcc00078e000a */
[----:B------:R-:W2:Y:S01]  /*1390*/  LDG.E R10, desc[UR8][R10.64] ;  /* 0x000000080a0a7981 */ /* 0x000ea2000c1e1900 */
[----:B------:R-:W1:Y:S01]  /*13a0*/  S2UR UR5, SR_CgaCtaId ;  /* 0x00000000000579c3 */ /* 0x000e620000008800 */
[----:B------:R-:W-:Y:S01]  /*13b0*/  UMOV UR4, 0x400 ;  /* 0x0000040000047882 */ /* 0x000fe20000000000 */
[----:B------:R-:W3:Y:S02]  /*13c0*/  MUFU.RCP R0, R3 ;  /* 0x0000000300007308 */ /* 0x000ee40000001000 */
[----:B---3--:R-:W-:-:S04]  /*13d0*/  FFMA R13, -R3, R0, 1 ;  /* 0x3f800000030d7423 */ /* 0x008fc80000000100 */
[----:B------:R-:W-:Y:S01]  /*13e0*/  FFMA R0, R0, R13, R0 ;  /* 0x0000000d00007223 */ /* 0x000fe20000000000 */
[----:B-1----:R-:W-:-:S06]  /*13f0*/  ULEA UR4, UR5, UR4, 0x18 ;  /* 0x0000000405047291 */ /* 0x002fcc000f8ec0ff */
[----:B------:R-:W-:-:S05]  /*1400*/  LEA R9, R9, UR4, 0x2 ;  /* 0x0000000409097c11 */ /* 0x000fca000f8e10ff */
[----:B------:R1:W3:Y:S01]  /*1410*/  LDS R6, [R9+-0x4] ;  /* 0xfffffc0009067984 */ /* 0x0002e20000000800 */
[----:B--2---:R-:W-:-:S04]  /*1420*/  I2FP.F32.S32 R8, R10 ;  /* 0x0000000a00087245 */ /* 0x004fc80000201400 */
        /* <DEDUP_REMOVED lines=8> */
.L_x_22:
[----:B------:R-:W-:-:S05]  /*14b0*/  FADD R0, R6, R0 ;  /* 0x0000000006007221 */ /* 0x000fca0000000000 */
[----:B------:R3:W-:Y:S02]  /*14c0*/  STS [R9], R0 ;  /* 0x0000000009007388 */ /* 0x0007e40000000800 */
.L_x_1:
[----:B------:R-:W-:Y:S05]  /*14d0*/  BSYNC.RECONVERGENT B0 ;  /* 0x0000000000007941 */ /* 0x000fea0003800200 */
.L_x_0:
[----:B------:R-:W4:Y:S01]  /*14e0*/  LDCU UR6, c[0x0][0x398] ;  /* 0x00007300ff0677ac */ /* 0x000f220008000800 */
[----:B------:R-:W-:Y:S01]  /*14f0*/  IADD3 R7, PT, PT, R4, R7, RZ ;  /* 0x0000000704077210 */ /* 0x000fe20007ffe0ff */
[----:B------:R-:W-:Y:S01]  /*1500*/  BSSY.RECONVERGENT B0, `(.L_x_23) ;  /* 0x000000d000007945 */ /* 0x000fe20003800200 */
[----:B------:R-:W-:Y:S02]  /*1510*/  BAR.SYNC.DEFER_BLOCKING 0x0 ;  /* 0x0000000000007b1d */ /* 0x000fe40000010000 */
[----:B----4-:R-:W-:-:S13]  /*1520*/  ISETP.GE.AND P0, PT, R7, UR6, PT ;  /* 0x0000000607007c0c */ /* 0x010fda000bf06270 */
[----:B------:R-:W-:Y:S05]  /*1530*/  @P0 BRA `(.L_x_24) ;  /* 0x0000000000240947 */ /* 0x000fea0003800000 */
[----:B------:R-:W4:Y:S01]  /*1540*/  S2UR UR5, SR_CgaCtaId ;  /* 0x00000000000579c3 */ /* 0x000f220000008800 */
[----:B------:R-:W-:Y:S02]  /*1550*/  UMOV UR4, 0x400 ;  /* 0x0000040000047882 */ /* 0x000fe40000000000 */
[----:B----4-:R-:W-:-:S06]  /*1560*/  ULEA UR4, UR5, UR4, 0x18 ;  /* 0x0000000405047291 */ /* 0x010fcc000f8ec0ff */
[----:B-1-3--:R-:W-:Y:S01]  /*1570*/  LEA R0, R7, UR4, 0x2 ;  /* 0x0000000407007c11 */ /* 0x00afe2000f8e10ff */
[----:B------:R-:W-:-:S04]  /*1580*/  UIADD3 UR4, UPT, UPT, UR6, -0x1, URZ ;  /* 0xffffffff06047890 */ /* 0x000fc8000fffe0ff */
[----:B------:R-:W1:Y:S02]  /*1590*/  LDS R2, [R0] ;  /* 0x0000000000027984 */ /* 0x000e640000000800 */
[----:B------:R-:W-:-:S05]  /*15a0*/  I2FP.F32.S32 R3, UR4 ;  /* 0x0000000400037c45 */ /* 0x000fca0008201400 */
[----:B-1----:R-:W-:-:S05]  /*15b0*/  FMUL R3, R2, R3 ;  /* 0x0000000302037220 */ /* 0x002fca0000400000 */
[----:B------:R4:W-:Y:S02]  /*15c0*/  STS [R0], R3 ;  /* 0x0000000300007388 */ /* 0x0009e40000000800 */
.L_x_24:
[----:B------:R-:W-:Y:S05]  /*15d0*/  BSYNC.RECONVERGENT B0 ;  /* 0x0000000000007941 */ /* 0x000fea0003800200 */
.L_x_23:
[----:B------:R-:W5:Y:S01]  /*15e0*/  LDCU.64 UR4, c[0x0][0x390] ;  /* 0x00007200ff0477ac */ /* 0x000f620008000a00 */
[----:B------:R-:W-:Y:S01]  /*15f0*/  BAR.SYNC.DEFER_BLOCKING 0x0 ;  /* 0x0000000000007b1d */ /* 0x000fe20000010000 */
[----:B-----5:R-:W-:-:S04]  /*1600*/  ISETP.GE.AND P0, PT, R4, UR5, PT ;  /* 0x0000000504007c0c */ /* 0x020fc8000bf06270 */
[----:B------:R-:W-:-:S13]  /*1610*/  ISETP.GE.OR P0, PT, R5, UR4, P0 ;  /* 0x0000000405007c0c */ /* 0x000fda0008706670 */
[----:B------:R-:W-:Y:S05]  /*1620*/  @P0 EXIT ;  /* 0x000000000000094d */ /* 0x000fea0003800000 */
[----:B----4-:R-:W4:Y:S08]  /*1630*/  LDC.64 R2, c[0x0][0x380] ;  /* 0x0000e000ff027b82 */ /* 0x010f300000000a00 */
[----:B------:R-:W5:Y:S01]  /*1640*/  S2UR UR5, SR_CgaCtaId ;  /* 0x00000000000579c3 */ /* 0x000f620000008800 */
[----:B------:R-:W-:-:S07]  /*1650*/  UMOV UR4, 0x400 ;  /* 0x0000040000047882 */ /* 0x000fce0000000000 */
[----:B------:R-:W0:Y:S01]  /*1660*/  LDC.64 R4, c[0x0][0x388] ;  /* 0x0000e200ff047b82 */ /* 0x000e220000000a00 */
[----:B----4-:R-:W-:-:S06]  /*1670*/  IMAD.WIDE R2, R7, 0x4, R2 ;  /* 0x0000000407027825 */ /* 0x010fcc00078e0202 */
[----:B------:R-:W1:Y:S01]  /*1680*/  LDG.E R2, desc[UR8][R2.64] ;  /* 0x0000000802027981 */ /* 0x000e62000c1e1900 */
[----:B-----5:R-:W-:Y:S01]  /*1690*/  ULEA UR4, UR5, UR4, 0x18 ;  /* 0x0000000405047291 */ /* 0x020fe2000f8ec0ff */
[----:B0-----:R-:W-:Y:S01]  /*16a0*/  IMAD.WIDE R4, R7, 0x4, R4 ;  /* 0x0000000407047825 */ /* 0x001fe200078e0204 */
[----:B-1-3--:R-:W0:Y:S04]  /*16b0*/  F2I.TRUNC.NTZ R0, R2 ;  /* 0x0000000200007305 */ /* 0x00ae28000020f100 */
[----:B0-----:R-:W-:-:S06]  /*16c0*/  LEA R0, R0, UR4, 0x2 ;  /* 0x0000000400007c11 */ /* 0x001fcc000f8e10ff */
[----:B------:R-:W0:Y:S02]  /*16d0*/  LDS R0, [R0] ;  /* 0x0000000000007984 */ /* 0x000e240000000800 */
[----:B0-----:R-:W0:Y:S02]  /*16e0*/  F2I.TRUNC.NTZ R6, R0 ;  /* 0x0000000000067305 */ /* 0x001e24000020f100 */
[----:B0-----:R-:W-:-:S05]  /*16f0*/  I2FP.F32.S32 R7, R6 ;  /* 0x0000000600077245 */ /* 0x001fca0000201400 */
[----:B------:R-:W-:Y:S01]  /*1700*/  STG.E desc[UR8][R4.64], R7 ;  /* 0x0000000704007986 */ /* 0x000fe2000c101908 */
[----:B------:R-:W-:Y:S05]  /*1710*/  EXIT ;  /* 0x000000000000794d */ /* 0x000fea0003800000 */
        .weak           $__internal_0_$__cuda_sm3x_div_rn_noftz_f32_slowpath
        .type           $__internal_0_$__cuda_sm3x_div_rn_noftz_f32_slowpath,@function
        .size           $__internal_0_$__cuda_sm3x_div_rn_noftz_f32_slowpath,(.L_x_41 - $__internal_0_$__cuda_sm3x_div_rn_noftz_f32_slowpath)
$__internal_0_$__cuda_sm3x_div_rn_noftz_f32_slowpath:
[----:B------:R-:W-:Y:S01]  /*1720*/  SHF.R.U32.HI R12, RZ, 0x17, R3 ;  /* 0x00000017ff0c7819 */ /* 0x000fe20000011603 */
[----:B------:R-:W-:Y:S01]  /*1730*/  BSSY.RECONVERGENT B2, `(.L_x_25) ;  /* 0x0000063000027945 */ /* 0x000fe20003800200 */
[----:B------:R-:W-:Y:S02]  /*1740*/  SHF.R.U32.HI R17, RZ, 0x17, R0 ;  /* 0x00000017ff117819 */ /* 0x000fe40000011600 */
[----:B------:R-:W-:Y:S02]  /*1750*/  LOP3.LUT R12, R12, 0xff, RZ, 0xc0, !PT ;  /* 0x000000ff0c0c7812 */ /* 0x000fe400078ec0ff */
[----:B------:R-:W-:Y:S02]  /*1760*/  LOP3.LUT R17, R17, 0xff, RZ, 0xc0, !PT ;  /* 0x000000ff11117812 */ /* 0x000fe400078ec0ff */
[----:B------:R-:W-:Y:S01]  /*1770*/  MOV R21, R3 ;  /* 0x0000000300157202 */ /* 0x000fe20000000f00 */
[----:B------:R-:W-:Y:S01]  /*1780*/  VIADD R18, R12, 0xffffffff ;  /* 0xffffffff0c127836 */ /* 0x000fe20000000000 */
[----:B------:R-:W-:-:S04]  /*1790*/  IADD3 R19, PT, PT, R17, -0x1, RZ ;  /* 0xffffffff11137810 */ /* 0x000fc80007ffe0ff */
[----:B------:R-:W-:-:S04]  /*17a0*/  ISETP.GT.U32.AND P0, PT, R18, 0xfd, PT ;  /* 0x000000fd1200780c */ /* 0x000fc80003f04070 */
[----:B------:R-:W-:-:S13]  /*17b0*/  ISETP.GT.U32.OR P0, PT, R19, 0xfd, P0 ;  /* 0x000000fd1300780c */ /* 0x000fda0000704470 */
[----:B------:R-:W-:Y:S01]  /*17c0*/  @!P0 IMAD.MOV.U32 R13, RZ, RZ, RZ ;  /* 0x000000ffff0d8224 */ /* 0x000fe200078e00ff */
[----:B------:R-:W-:Y:S06]  /*17d0*/  @!P0 BRA `(.L_x_26) ;  /* 0x00000000005c8947 */ /* 0x000fec0003800000 */
[----:B------:R-:W-:Y:S02]  /*17e0*/  FSETP.GTU.FTZ.AND P0, PT, |R0|, +INF , PT ;  /* 0x7f8000000000780b */ /* 0x000fe40003f1c200 */
[----:B------:R-:W-:-:S04]  /*17f0*/  FSETP.GTU.FTZ.AND P1, PT, |R3|, +INF , PT ;  /* 0x7f8000000300780b */ /* 0x000fc80003f3c200 */
[----:B------:R-:W-:-:S13]  /*1800*/  PLOP3.LUT P0, PT, P0, P1, PT, 0xf8, 0x8f ;  /* 0x00000000008f781c */ /* 0x000fda0000703f70 */
[----:B------:R-:W-:Y:S05]  /*1810*/  @P0 BRA `(.L_x_27) ;  /* 0x00000004004c0947 */ /* 0x000fea0003800000 */
[----:B------:R-:W-:-:S13]  /*1820*/  LOP3.LUT P0, RZ, R21, 0x7fffffff, R0, 0xc8, !PT ;  /* 0x7fffffff15ff7812 */ /* 0x000fda000780c800 */
[----:B------:R-:W-:Y:S05]  /*1830*/  @!P0 BRA `(.L_x_28) ;  /* 0x00000004003c8947 */ /* 0x000fea0003800000 */
[C---:B------:R-:W-:Y:S02]  /*1840*/  FSETP.NEU.FTZ.AND P2, PT, |R0|.reuse, +INF , PT ;  /* 0x7f8000000000780b */ /* 0x040fe40003f5d200 */
[----:B------:R-:W-:Y:S02]  /*1850*/  FSETP.NEU.FTZ.AND P1, PT, |R3|, +INF , PT ;  /* 0x7f8000000300780b */ /* 0x000fe40003f3d200 */
[----:B------:R-:W-:-:S11]  /*1860*/  FSETP.NEU.FTZ.AND P0, PT, |R0|, +INF , PT ;  /* 0x7f8000000000780b */ /* 0x000fd60003f1d200 */
[----:B------:R-:W-:Y:S05]  /*1870*/  @!P1 BRA !P2, `(.L_x_28) ;  /* 0x00000004002c9947 */ /* 0x000fea0005000000 */
[----:B------:R-:W-:-:S04]  /*1880*/  LOP3.LUT P2, RZ, R0, 0x7fffffff, RZ, 0xc0, !PT ;  /* 0x7fffffff00ff7812 */ /* 0x000fc8000784c0ff */
[----:B------:R-:W-:-:S13]  /*1890*/  PLOP3.LUT P1, PT, P1, P2, PT, 0x2f, 0xf2 ;  /* 0x0000000000f2781c */ /* 0x000fda0000f24577 */
[----:B------:R-:W-:Y:S05]  /*18a0*/  @P1 BRA `(.L_x_29) ;  /* 0x0000000400181947 */ /* 0x000fea0003800000 */
[----:B------:R-:W-:-:S04]  /*18b0*/  LOP3.LUT P1, RZ, R21, 0x7fffffff, RZ, 0xc0, !PT ;  /* 0x7fffffff15ff7812 */ /* 0x000fc8000782c0ff */
[----:B------:R-:W-:-:S13]  /*18c0*/  PLOP3.LUT P0, PT, P0, P1, PT, 0x2f, 0xf2 ;  /* 0x0000000000f2781c */ /* 0x000fda0000702577 */
[----:B------:R-:W-:Y:S05]  /*18d0*/  @P0 BRA `(.L_x_30) ;  /* 0x0000000400000947 */ /* 0x000fea0003800000 */
[----:B------:R-:W-:Y:S02]  /*18e0*/  ISETP.GE.AND P0, PT, R19, RZ, PT ;  /* 0x000000ff1300720c */ /* 0x000fe40003f06270 */
[----:B------:R-:W-:-:S11]  /*18f0*/  ISETP.GE.AND P1, PT, R18, RZ, PT ;  /* 0x000000ff1200720c */ /* 0x000fd60003f26270 */
[----:B------:R-:W-:Y:S01]  /*1900*/  @P0 MOV R13, RZ ;  /* 0x000000ff000d0202 */ /* 0x000fe20000000f00 */
[----:B------:R-:W-:Y:S01]  /*1910*/  @!P0 FFMA R0, R0, 1.84467440737095516160e+19, RZ ;  /* 0x5f80000000008823 */ /* 0x000fe200000000ff */
[----:B------:R-:W-:Y:S01]  /*1920*/  @!P0 MOV R13, 0xffffffc0 ;  /* 0xffffffc0000d8802 */ /* 0x000fe20000000f00 */
[----:B------:R-:W-:-:S04]  /*1930*/  @!P1 FFMA R21, R3, 1.84467440737095516160e+19, RZ ;  /* 0x5f80000003159823 */ /* 0x000fc800000000ff */
[----:B------:R-:W-:-:S07]  /*1940*/  @!P1 VIADD R13, R13, 0x40 ;  /* 0x000000400d0d9836 */ /* 0x000fce0000000000 */
.L_x_26:
[----:B------:R-:W-:Y:S01]  /*1950*/  LEA R22, R12, 0xc0800000, 0x17 ;  /* 0xc08000000c167811 */ /* 0x000fe200078eb8ff */
[----:B------:R-:W-:Y:S01]  /*1960*/  BSSY.RECONVERGENT B3, `(.L_x_31) ;  /* 0x0000036000037945 */ /* 0x000fe20003800200 */
[----:B------:R-:W-:Y:S02]  /*1970*/  IADD3 R17, PT, PT, R17, -0x7f, RZ ;  /* 0xffffff8111117810 */ /* 0x000fe40007ffe0ff */
[----:B------:R-:W-:-:S03]  /*1980*/  IADD3 R22, PT, PT, -R22, R21, RZ ;  /* 0x0000001516167210 */ /* 0x000fc60007ffe1ff */
[----:B------:R-:W-:Y:S01]  /*1990*/  IMAD R0, R17, -0x800000, R0 ;  /* 0xff80000011007824 */ /* 0x000fe200078e0200 */
[----:B------:R-:W0:Y:S01]  /*19a0*/  MUFU.RCP R18, R22 ;  /* 0x0000001600127308 */ /* 0x000e220000001000 */
[----:B------:R-:W-:-:S04]  /*19b0*/  FADD.FTZ R19, -R22, -RZ ;  /* 0x800000ff16137221 */ /* 0x000fc80000010100 */
[----:B0-----:R-:W-:-:S04]  /*19c0*/  FFMA R21, R18, R19, 1 ;  /* 0x3f80000012157423 */ /* 0x001fc80000000013 */
[----:B------:R-:W-:-:S04]  /*19d0*/  FFMA R21, R18, R21, R18 ;  /* 0x0000001512157223 */ /* 0x000fc80000000012 */
[----:B------:R-:W-:-:S04]  /*19e0*/  FFMA R18, R0, R21, RZ ;  /* 0x0000001500127223 */ /* 0x000fc800000000ff */
[----:B------:R-:W-:-:S04]  /*19f0*/  FFMA R20, R19, R18, R0 ;  /* 0x0000001213147223 */ /* 0x000fc80000000000 */
[----:B------:R-:W-:Y:S01]  /*1a00*/  FFMA R20, R21, R20, R18 ;  /* 0x0000001415147223 */ /* 0x000fe20000000012 */
[----:B------:R-:W-:-:S03]  /*1a10*/  IADD3 R18, PT, PT, R17, 0x7f, -R12 ;  /* 0x0000007f11127810 */ /* 0x000fc60007ffe80c */
[----:B------:R-:W-:Y:S02]  /*1a20*/  FFMA R19, R19, R20, R0 ;  /* 0x0000001413137223 */ /* 0x000fe40000000000 */
[----:B------:R-:W-:Y:S02]  /*1a30*/  IMAD.IADD R13, R18, 0x1, R13 ;  /* 0x00000001120d7824 */ /* 0x000fe400078e020d */
[----:B------:R-:W-:-:S05]  /*1a40*/  FFMA R0, R21, R19, R20 ;  /* 0x0000001315007223 */ /* 0x000fca0000000014 */
[----:B------:R-:W-:-:S04]  /*1a50*/  SHF.R.U32.HI R12, RZ, 0x17, R0 ;  /* 0x00000017ff0c7819 */ /* 0x000fc80000011600 */
[----:B------:R-:W-:-:S04]  /*1a60*/  LOP3.LUT R12, R12, 0xff, RZ, 0xc0, !PT ;  /* 0x000000ff0c0c7812 */ /* 0x000fc800078ec0ff */
[----:B------:R-:W-:-:S04]  /*1a70*/  IADD3 R12, PT, PT, R12, R13, RZ ;  /* 0x0000000d0c0c7210 */ /* 0x000fc80007ffe0ff */
[----:B------:R-:W-:-:S04]  /*1a80*/  IADD3 R17, PT, PT, R12, -0x1, RZ ;  /* 0xffffffff0c117810 */ /* 0x000fc80007ffe0ff */
[----:B------:R-:W-:-:S13]  /*1a90*/  ISETP.GE.U32.AND P0, PT, R17, 0xfe, PT ;  /* 0x000000fe1100780c */ /* 0x000fda0003f06070 */
[----:B------:R-:W-:Y:S05]  /*1aa0*/  @!P0 BRA `(.L_x_32) ;  /* 0x0000000000808947 */ /* 0x000fea0003800000 */
[----:B------:R-:W-:-:S13]  /*1ab0*/  ISETP.GT.AND P0, PT, R12, 0xfe, PT ;  /* 0x000000fe0c00780c */ /* 0x000fda0003f04270 */
[----:B------:R-:W-:Y:S05]  /*1ac0*/  @P0 BRA `(.L_x_33) ;  /* 0x00000000006c0947 */ /* 0x000fea0003800000 */
[----:B------:R-:W-:-:S13]  /*1ad0*/  ISETP.GE.AND P0, PT, R12, 0x1, PT ;  /* 0x000000010c00780c */ /* 0x000fda0003f06270 */
[----:B------:R-:W-:Y:S05]  /*1ae0*/  @P0 BRA `(.L_x_34) ;  /* 0x0000000000740947 */ /* 0x000fea0003800000 */
[----:B------:R-:W-:Y:S02]  /*1af0*/  ISETP.GE.AND P0, PT, R12, -0x18, PT ;  /* 0xffffffe80c00780c */ /* 0x000fe40003f06270 */
[----:B------:R-:W-:-:S11]  /*1b00*/  LOP3.LUT R0, R0, 0x80000000, RZ, 0xc0, !PT ;  /* 0x8000000000007812 */ /* 0x000fd600078ec0ff */
[----:B------:R-:W-:Y:S05]  /*1b10*/  @!P0 BRA `(.L_x_34) ;  /* 0x0000000000688947 */ /* 0x000fea0003800000 */
[CCC-:B------:R-:W-:Y:S01]  /*1b20*/  FFMA.RZ R13, R21.reuse, R19.reuse, R20.reuse ;  /* 0x00000013150d7223 */ /* 0x1c0fe2000000c014 */
[C---:B------:R-:W-:Y:S02]  /*1b30*/  VIADD R18, R12.reuse, 0x20 ;  /* 0x000000200c127836 */ /* 0x040fe40000000000 */
[CCC-:B------:R-:W-:Y:S01]  /*1b40*/  FFMA.RP R17, R21.reuse, R19.reuse, R20.reuse ;  /* 0x0000001315117223 */ /* 0x1c0fe20000008014 */
[----:B------:R-:W-:Y:S01]  /*1b50*/  FFMA.RM R20, R21, R19, R20 ;  /* 0x0000001315147223 */ /* 0x000fe20000004014 */
[C---:B------:R-:W-:Y:S02]  /*1b60*/  ISETP.NE.AND P2, PT, R12.reuse, RZ, PT ;  /* 0x000000ff0c00720c */ /* 0x040fe40003f45270 */
[----:B------:R-:W-:Y:S02]  /*1b70*/  LOP3.LUT R13, R13, 0x7fffff, RZ, 0xc0, !PT ;  /* 0x007fffff0d0d7812 */ /* 0x000fe400078ec0ff */
[----:B------:R-:W-:Y:S02]  /*1b80*/  ISETP.NE.AND P1, PT, R12, RZ, PT ;  /* 0x000000ff0c00720c */ /* 0x000fe40003f25270 */
[----:B------:R-:W-:-:S02]  /*1b90*/  LOP3.LUT R13, R13, 0x800000, RZ, 0xfc, !PT ;  /* 0x008000000d0d7812 */ /* 0x000fc400078efcff */
[----:B------:R-:W-:Y:S02]  /*1ba0*/  IADD3 R12, PT, PT, -R12, RZ, RZ ;  /* 0x000000ff0c0c7210 */ /* 0x000fe40007ffe1ff */
[----:B------:R-:W-:Y:S02]  /*1bb0*/  SHF.L.U32 R18, R13, R18, RZ ;  /* 0x000000120d127219 */ /* 0x000fe400000006ff */
[----:B------:R-:W-:Y:S02]  /*1bc0*/  FSETP.NEU.FTZ.AND P0, PT, R17, R20, PT ;  /* 0x000000141100720b */ /* 0x000fe40003f1d000 */
[----:B------:R-:W-:Y:S02]  /*1bd0*/  SEL R12, R12, RZ, P2 ;  /* 0x000000ff0c0c7207 */ /* 0x000fe40001000000 */
[----:B------:R-:W-:Y:S02]  /*1be0*/  ISETP.NE.AND P1, PT, R18, RZ, P1 ;  /* 0x000000ff1200720c */ /* 0x000fe40000f25270 */
[----:B------:R-:W-:-:S02]  /*1bf0*/  SHF.R.U32.HI R17, RZ, R12, R13 ;  /* 0x0000000cff117219 */ /* 0x000fc4000001160d */
[----:B------:R-:W-:Y:S02]  /*1c00*/  PLOP3.LUT P0, PT, P0, P1, PT, 0xf8, 0x8f ;  /* 0x00000000008f781c */ /* 0x000fe40000703f70 */
[----:B------:R-:W-:Y:S02]  /*1c10*/  SHF.R.U32.HI R13, RZ, 0x1, R17 ;  /* 0x00000001ff0d7819 */ /* 0x000fe40000011611 */
[----:B------:R-:W-:-:S04]  /*1c20*/  SEL R12, RZ, 0x1, !P0 ;  /* 0x00000001ff0c7807 */ /* 0x000fc80004000000 */
[----:B------:R-:W-:-:S04]  /*1c30*/  LOP3.LUT R12, R12, 0x1, R13, 0xf8, !PT ;  /* 0x000000010c0c7812 */ /* 0x000fc800078ef80d */
[----:B------:R-:W-:-:S04]  /*1c40*/  LOP3.LUT R12, R12, R17, RZ, 0xc0, !PT ;  /* 0x000000110c0c7212 */ /* 0x000fc800078ec0ff */
[----:B------:R-:W-:-:S04]  /*1c50*/  IADD3 R13, PT, PT, R13, R12, RZ ;  /* 0x0000000c0d0d7210 */ /* 0x000fc80007ffe0ff */
[----:B------:R-:W-:Y:S01]  /*1c60*/  LOP3.LUT R0, R13, R0, RZ, 0xfc, !PT ;  /* 0x000000000d007212 */ /* 0x000fe200078efcff */
[----:B------:R-:W-:Y:S06]  /*1c70*/  BRA `(.L_x_34) ;  /* 0x0000000000107947 */ /* 0x000fec0003800000 */
.L_x_33:
[----:B------:R-:W-:-:S04]  /*1c80*/  LOP3.LUT R0, R0, 0x80000000, RZ, 0xc0, !PT ;  /* 0x8000000000007812 */ /* 0x000fc800078ec0ff */
[----:B------:R-:W-:Y:S01]  /*1c90*/  LOP3.LUT R0, R0, 0x7f800000, RZ, 0xfc, !PT ;  /* 0x7f80000000007812 */ /* 0x000fe200078efcff */
[----:B------:R-:W-:Y:S06]  /*1ca0*/  BRA `(.L_x_34) ;  /* 0x0000000000047947 */ /* 0x000fec0003800000 */
.L_x_32:
[----:B------:R-:W-:-:S07]  /*1cb0*/  IMAD R0, R13, 0x800000, R0 ;  /* 0x008000000d007824 */ /* 0x000fce00078e0200 */
.L_x_34:
[----:B------:R-:W-:Y:S05]  /*1cc0*/  BSYNC.RECONVERGENT B3 ;  /* 0x0000000000037941 */ /* 0x000fea0003800200 */
.L_x_31:
[----:B------:R-:W-:Y:S05]  /*1cd0*/  BRA `(.L_x_35) ;  /* 0x0000000000207947 */ /* 0x000fea0003800000 */
.L_x_30:
[----:B------:R-:W-:-:S04]  /*1ce0*/  LOP3.LUT R0, R21, 0x80000000, R0, 0x48, !PT ;  /* 0x8000000015007812 */ /* 0x000fc800078e4800 */
[----:B------:R-:W-:Y:S01]  /*1cf0*/  LOP3.LUT R0, R0, 0x7f800000, RZ, 0xfc, !PT ;  /* 0x7f80000000007812 */ /* 0x000fe200078efcff */
[----:B------:R-:W-:Y:S06]  /*1d00*/  BRA `(.L_x_35) ;  /* 0x0000000000147947 */ /* 0x000fec0003800000 */
.L_x_29:
[----:B------:R-:W-:Y:S01]  /*1d10*/  LOP3.LUT R0, R21, 0x80000000, R0, 0x48, !PT ;  /* 0x8000000015007812 */ /* 0x000fe200078e4800 */
[----:B------:R-:W-:Y:S06]  /*1d20*/  BRA `(.L_x_35) ;  /* 0x00000000000c7947 */ /* 0x000fec0003800000 */
.L_x_28:
[----:B------:R-:W0:Y:S01]  /*1d30*/  MUFU.RSQ R0, -QNAN ;  /* 0xffc0000000007908 */ /* 0x000e220000001400 */
[----:B------:R-:W-:Y:S05]  /*1d40*/  BRA `(.L_x_35) ;  /* 0x0000000000047947 */ /* 0x000fea0003800000 */
.L_x_27:
[----:B------:R-:W-:-:S07]  /*1d50*/  FADD.FTZ R0, R0, R3 ;  /* 0x0000000300007221 */ /* 0x000fce0000010000 */
.L_x_35:
[----:B------:R-:W-:Y:S05]  /*1d60*/  BSYNC.RECONVERGENT B2 ;  /* 0x0000000000027941 */ /* 0x000fea0003800200 */
.L_x_25:
[----:B------:R-:W-:Y:S01]  /*1d70*/  HFMA2 R13, -RZ, RZ, 0, 0 ;  /* 0x00000000ff0d7431 */ /* 0x000fe200000001ff */
[----:B------:R-:W-:-:S04]  /*1d80*/  MOV R12, R2 ;  /* 0x00000002000c7202 */ /* 0x000fc80000000f00 */
[----:B0-----:R-:W-:Y:S05]  /*1d90*/  RET.REL.NODEC R12 `(_Z7calcCDFPfS_iii) ;  /* 0xffffffe00c987950 */ /* 0x001fea0003c3ffff */
.L_x_36:
[----:B------:R-:W-:-:S00]  /*1da0*/  BRA `(.L_x_36) ;  /* 0xfffffffc00fc7947 */ /* 0x000fc0000383ffff */
[----:B------:R-:W-:-:S00]  /*1db0*/  NOP ;  /* 0x0000000000007918 */ /* 0x000fc00000000000 */
        /* <DEDUP_REMOVED lines=12> */
.L_x_41:


//--------------------- .text._Z22histogram_equalizationPfiii --------------------------
	.section	.text._Z22histogram_equalizationPfiii,"ax",@progbits
	.align	128
        .global         _Z22histogram_equalizationPfiii
        .type           _Z22histogram_equalizationPfiii,@function
        .size           _Z22histogram_equalizationPfiii,(.L_x_43 - _Z22histogram_equalizationPfiii)
        .other          _Z22histogram_equalizationPfiii,@"STO_CUDA_ENTRY STV_DEFAULT"
_Z22histogram_equalizationPfiii:
.text._Z22histogram_equalizationPfiii:
[----:B------:R-:W-:Y:S01]  /*0000*/  LDC R1, c[0x0][0x37c] ;  /* 0x0000df00ff017b82 */ /* 0x000fe20000000800 */
[----:B------:R-:W0:Y:S07]  /*0010*/  S2R R3, SR_TID.X ;  /* 0x0000000000037919 */ /* 0x000e2e0000002100 */
[----:B------:R-:W0:Y:S01]  /*0020*/  LDC R0, c[0x0][0x360] ;  /* 0x0000d800ff007b82 */ /* 0x000e220000000800 */
[----:B------:R-:W1:Y:S01]  /*0030*/  LDCU UR6, c[0x0][0x38c] ;  /* 0x00007180ff0677ac */ /* 0x000e620008000800 */
[----:B------:R-:W-:Y:S01]  /*0040*/  BSSY.RECONVERGENT B0, `(.L_x_37) ;  /* 0x000001b000007945 */ /* 0x000fe20003800200 */
[----:B------:R-:W2:Y:S01]  /*0050*/  S2R R2, SR_TID.Y ;  /* 0x0000000000027919 */ /* 0x000ea20000002200 */
[----:B------:R-:W3:Y:S04]  /*0060*/  LDCU UR7, c[0x0][0x390] ;  /* 0x00007200ff0777ac */ /* 0x000ee80008000800 */
[----:B------:R-:W0:Y:S08]  /*0070*/  S2UR UR4, SR_CTAID.X ;  /* 0x00000000000479c3 */ /* 0x000e300000002500 */
[----:B------:R-:W2:Y:S08]  /*0080*/  S2UR UR5, SR_CTAID.Y ;  /* 0x00000000000579c3 */ /* 0x000eb00000002600 */
[----:B------:R-:W2:Y:S01]  /*0090*/  LDC R5, c[0x0][0x364] ;  /* 0x0000d900ff057b82 */ /* 0x000ea20000000800 */
[----:B0-----:R-:W-:-:S05]  /*00a0*/  IMAD R0, R0, UR4, R3 ;  /* 0x0000000400007c24 */ /* 0x001fca000f8e0203 */
[----:B-1----:R-:W-:Y:S01]  /*00b0*/  ISETP.GE.AND P0, PT, R0, UR6, PT ;  /* 0x0000000600007c0c */ /* 0x002fe2000bf06270 */
[----:B--2---:R-:W-:Y:S01]  /*00c0*/  IMAD R5, R5, UR5, R2 ;  /* 0x0000000505057c24 */ /* 0x004fe2000f8e0202 */
[----:B------:R-:W0:Y:S03]  /*00d0*/  LDCU.64 UR4, c[0x0][0x358] ;  /* 0x00006b00ff0477ac */ /* 0x000e260008000a00 */
[----:B------:R-:W-:-:S05]  /*00e0*/  IMAD R7, R5, UR6, R0 ;  /* 0x0000000605077c24 */ /* 0x000fca000f8e0200 */
[----:B---3--:R-:W-:Y:S01]  /*00f0*/  ISETP.GE.AND P1, PT, R7, UR7, PT ;  /* 0x0000000707007c0c */ /* 0x008fe2000bf26270 */
[----:B------:R-:W1:-:S12]  /*0100*/  LDCU UR7, c[0x0][0x388] ;  /* 0x00007100ff0777ac */ /* 0x000e580008000800 */
[----:B------:R-:W2:Y:S01]  /*0110*/  @!P1 LDC.64 R2, c[0x4][RZ] ;  /* 0x01000000ff029b82 */ /* 0x000ea20000000a00 */
[----:B-1----:R-:W-:Y:S01]  /*0120*/  ISETP.GE.OR P0, PT, R5, UR7, P0 ;  /* 0x0000000705007c0c */ /* 0x002fe20008706670 */
[----:B--2---:R-:W-:-:S05]  /*0130*/  @!P1 IMAD.WIDE R2, R7, 0x4, R2 ;  /* 0x0000000407029825 */ /* 0x004fca00078e0202 */
[----:B0-----:R0:W-:Y:S01]  /*0140*/  @!P1 STG.E desc[UR4][R2.64], RZ ;  /* 0x000000ff02009986 */ /* 0x0011e2000c101904 */
[----:B------:R-:W-:Y:S06]  /*0150*/  BAR.SYNC.DEFER_BLOCKING 0x0 ;  /* 0x0000000000007b1d */ /* 0x000fec0000010000 */
[----:B------:R-:W-:Y:S05]  /*0160*/  @P0 BRA `(.L_x_38) ;  /* 0x0000000000200947 */ /* 0x000fea0003800000 */
[----:B0-----:R-:W0:Y:S08]  /*0170*/  LDC.64 R2, c[0x0][0x380] ;  /* 0x0000e000ff027b82 */ /* 0x001e300000000a00 */
[----:B------:R-:W1:Y:S01]  /*0180*/  LDC.64 R4, c[0x4][RZ] ;  /* 0x01000000ff047b82 */ /* 0x000e620000000a00 */
[----:B0-----:R-:W-:-:S06]  /*0190*/  IMAD.WIDE R2, R7, 0x4, R2 ;  /* 0x0000000407027825 */ /* 0x001fcc00078e0202 */
[----:B------:R-:W2:Y:S01]  /*01a0*/  LDG.E R2, desc[UR4][R2.64] ;  /* 0x0000000402027981 */ /* 0x000ea2000c1e1900 */
[----:B------:R-:W-:Y:S01]  /*01b0*/  HFMA2 R9, -RZ, RZ, 0, 5.9604644775390625e-08 ;  /* 0x00000001ff097431 */ /* 0x000fe200000001ff */
[----:B--2---:R-:W1:Y:S02]  /*01c0*/  F2I.TRUNC.NTZ R7, R2 ;  /* 0x0000000200077305 */ /* 0x004e64000020f100 */
[----:B-1----:R-:W-:-:S05]  /*01d0*/  IMAD.WIDE R4, R7, 0x4, R4 ;  /* 0x0000000407047825 */ /* 0x002fca00078e0204 */
[----:B------:R1:W-:Y:S02]  /*01e0*/  REDG.E.ADD.STRONG.GPU desc[UR4][R4.64], R9 ;  /* 0x000000090400798e */ /* 0x0003e4000c12e104 */
.L_x_38:
[----:B------:R-:W-:Y:S05]  /*01f0*/  BSYNC.RECONVERGENT B0 ;  /* 0x0000000000007941 */ /* 0x000fea0003800200 */
.L_x_37:
[----:B------:R-:W-:Y:S06]  /*0200*/  BAR.SYNC.DEFER_BLOCKING 0x0 ;  /* 0x0000000000007b1d */ /* 0x000fec0000010000 */
[----:B------:R-:W-:Y:S05]  /*0210*/  EXIT ;  /* 0x000000000000794d */ /* 0x000fea0003800000 */
.L_x_39:
        /* <DEDUP_REMOVED lines=14> */
.L_x_43:


//--------------------- .text._Z8bgr2grayPfS_iii  --------------------------
	.section	.text._Z8bgr2grayPfS_iii,"ax",@progbits
	.align	128
        .global         _Z8bgr2grayPfS_iii
        .type           _Z8bgr2grayPfS_iii,@function
        .size           _Z8bgr2grayPfS_iii,(.L_x_44 - _Z8bgr2grayPfS_iii)
        .other          _Z8bgr2grayPfS_iii,@"STO_CUDA_ENTRY STV_DEFAULT"
_Z8bgr2grayPfS_iii:
.text._Z8bgr2grayPfS_iii:
[----:B------:R-:W-:Y:S01]  /*0000*/  LDC R1, c[0x0][0x37c] ;  /* 0x0000df00ff017b82 */ /* 0x000fe20000000800 */
[----:B------:R-:W0:Y:S07]  /*0010*/  S2R R3, SR_TID.X ;  /* 0x0000000000037919 */ /* 0x000e2e0000002100 */
[----:B------:R-:W0:Y:S01]  /*0020*/  S2UR UR4, SR_CTAID.X ;  /* 0x00000000000479c3 */ /* 0x000e220000002500 */
[----:B------:R-:W1:Y:S07]  /*0030*/  S2R R2, SR_TID.Y ;  /* 0x0000000000027919 */ /* 0x000e6e0000002200 */
[----:B------:R-:W0:Y:S08]  /*0040*/  LDC R0, c[0x0][0x360] ;  /* 0x0000d800ff007b82 */ /* 0x000e300000000800 */
[----:B------:R-:W1:Y:S08]  /*0050*/  S2UR UR5, SR_CTAID.Y ;  /* 0x00000000000579c3 */ /* 0x000e700000002600 */
[----:B------:R-:W1:Y:S08]  /*0060*/  LDC R5, c[0x0][0x364] ;  /* 0x0000d900ff057b82 */ /* 0x000e700000000800 */
[----:B------:R-:W2:Y:S01]  /*0070*/  LDC.64 R10, c[0x0][0x390] ;  /* 0x0000e400ff0a7b82 */ /* 0x000ea20000000a00 */
[----:B0-----:R-:W-:-:S02]  /*0080*/  IMAD R0, R0, UR4, R3 ;  /* 0x0000000400007c24 */ /* 0x001fc4000f8e0203 */
[----:B-1----:R-:W-:-:S03]  /*0090*/  IMAD R5, R5, UR5, R2 ;  /* 0x0000000505057c24 */ /* 0x002fc6000f8e0202 */
[----:B--2---:R-:W-:-:S04]  /*00a0*/  ISETP.GE.AND P0, PT, R0, R11, PT ;  /* 0x0000000b0000720c */ /* 0x004fc80003f06270 */
[----:B------:R-:W-:-:S13]  /*00b0*/  ISETP.GE.OR P0, PT, R5, R10, P0 ;  /* 0x0000000a0500720c */ /* 0x000fda0000706670 */
[----:B------:R-:W-:Y:S05]  /*00c0*/  @P0 EXIT ;  /* 0x000000000000094d */ /* 0x000fea0003800000 */
[----:B------:R-:W0:Y:S01]  /*00d0*/  LDC.64 R2, c[0x0][0x380] ;  /* 0x0000e000ff027b82 */ /* 0x000e220000000a00 */
[----:B------:R-:W1:Y:S01]  /*00e0*/  LDCU.64 UR4, c[0x0][0x358] ;  /* 0x00006b00ff0477ac */ /* 0x000e620008000a00 */
[----:B------:R-:W-:Y:S02]  /*00f0*/  IMAD R0, R5, R11, R0 ;  /* 0x0000000b05007224 */ /* 0x000fe400078e0200 */
[----:B------:R-:W-:Y:S01]  /*0100*/  IMAD R11, R11, R10, RZ ;  /* 0x0000000a0b0b7224 */ /* 0x000fe200078e02ff */
[----:B------:R-:W-:Y:S01]  /*0110*/  UMOV UR6, 0x39581062 ;  /* 0x3958106200067882 */ /* 0x000fe20000000000 */
[----:B------:R-:W-:Y:S02]  /*0120*/  UMOV UR7, 0x3fe2c8b4 ;  /* 0x3fe2c8b400077882 */ /* 0x000fe40000000000 */
[----:B------:R-:W2:Y:S01]  /*0130*/  LDC.64 R14, c[0x0][0x388] ;  /* 0x0000e200ff0e7b82 */ /* 0x000ea20000000a00 */
[----:B0-----:R-:W-:-:S05]  /*0140*/  IMAD.WIDE R2, R0, 0x4, R2 ;  /* 0x0000000400027825 */ /* 0x001fca00078e0202 */
[----:B-1----:R2:W3:Y:S01]  /*0150*/  LDG.E R16, desc[UR4][R2.64] ;  /* 0x0000000402107981 */ /* 0x0024e2000c1e1900 */
[----:B------:R-:W-:-:S05]  /*0160*/  IMAD.WIDE R6, R11, 0x4, R2 ;  /* 0x000000040b067825 */ /* 0x000fca00078e0202 */
[----:B------:R-:W4:Y:S01]  /*0170*/  LDG.E R17, desc[UR4][R6.64] ;  /* 0x0000000406117981 */ /* 0x000f22000c1e1900 */
[----:B------:R-:W-:-:S06]  /*0180*/  IMAD.WIDE R10, R11, 0x4, R6 ;  /* 0x000000040b0a7825 */ /* 0x000fcc00078e0206 */
[----:B------:R-:W5:Y:S01]  /*0190*/  LDG.E R10, desc[UR4][R10.64] ;  /* 0x000000040a0a7981 */ /* 0x000f62000c1e1900 */
[----:B--2---:R-:W-:Y:S01]  /*01a0*/  IMAD.WIDE R2, R0, 0x4, R14 ;  /* 0x0000000400027825 */ /* 0x004fe200078e020e */
[----:B----4-:R-:W0:Y:S08]  /*01b0*/  F2F.F64.F32 R8, R17 ;  /* 0x0000001100087310 */ /* 0x010e300000201800 */
[----:B---3--:R-:W1:Y:S01]  /*01c0*/  F2F.F64.F32 R4, R16 ;  /* 0x0000001000047310 */ /* 0x008e620000201800 */
[----:B0-----:R-:W-:-:S07]  /*01d0*/  DMUL R8, R8, UR6 ;  /* 0x0000000608087c28 */ /* 0x001fce0008000000 */
[----:B-----5:R-:W0:Y:S01]  /*01e0*/  F2F.F64.F32 R12, R10 ;  /* 0x0000000a000c7310 */ /* 0x020e220000201800 */
[----:B------:R-:W-:Y:S01]  /*01f0*/  UMOV UR6, 0xe5604189 ;  /* 0xe560418900067882 */ /* 0x000fe20000000000 */
[----:B------:R-:W-:Y:S02]  /*0200*/  UMOV UR7, 0x3fd322d0 ;  /* 0x3fd322d000077882 */ /* 0x000fe40000000000 */
[----:B-1----:R-:W-:Y:S01]  /*0210*/  DFMA R4, R4, UR6, R8 ;  /* 0x0000000604047c2b */ /* 0x002fe20008000008 */
[----:B------:R-:W-:Y:S01]  /*0220*/  UMOV UR6, 0x9fbe76c9 ;  /* 0x9fbe76c900067882 */ /* 0x000fe20000000000 */
[----:B------:R-:W-:-:S06]  /*0230*/  UMOV UR7, 0x3fbd2f1a ;  /* 0x3fbd2f1a00077882 */ /* 0x000fcc0000000000 */
[----:B0-----:R-:W-:-:S10]  /*0240*/  DFMA R4, R12, UR6, R4 ;  /* 0x000000060c047c2b */ /* 0x001fd40008000004 */
[----:B------:R-:W0:Y:S02]  /*0250*/  F2F.F32.F64 R5, R4 ;  /* 0x0000000400057310 */ /* 0x000e240000301000 */
[----:B0-----:R-:W-:Y:S01]  /*0260*/  STG.E desc[UR4][R2.64], R5 ;  /* 0x0000000502007986 */ /* 0x001fe2000c101904 */
[----:B------:R-:W-:Y:S05]  /*0270*/  EXIT ;  /* 0x000000000000794d */ /* 0x000fea0003800000 */
.L_x_40:
        /* <DEDUP_REMOVED lines=16> */
.L_x_44:


//--------------------- .nv.shared._Z7calcCDFPfS_iii --------------------------
	.section	.nv.shared._Z7calcCDFPfS_iii,"aw",@nobits
	.sectionflags	@""
	.align	4
.nv.shared._Z7calcCDFPfS_iii:
	.zero		2048


//--------------------- .nv.shared.reserved.0     --------------------------
	.section	.nv.shared.reserved.0,"aw",@nobits
	.weak		__nv_reservedSMEM_offset_0_alias
	.size		__nv_reservedSMEM_offset_0_alias, 0, 64
	.other		__nv_reservedSMEM_offset_0_alias,@"STO_CUDA_RESERVED_SHARED STV_DEFAULT"
__nv_reservedSMEM_offset_0_alias:
	.zero		0
	.zero		64


//--------------------- .nv.global                --------------------------
	.section	.nv.global,"aw",@nobits
	.align	4
.nv.global:
	.type		hist,@object
	.size		hist,(.L_0 - hist)
hist:
	.zero		1024
.L_0:


//--------------------- .nv.constant0._Z7calcCDFPfS_iii --------------------------
	.section	.nv.constant0._Z7calcCDFPfS_iii,"a",@progbits
	.sectionflags	@""
	.align	4
.nv.constant0._Z7calcCDFPfS_iii:
	.zero		924


//--------------------- .nv.constant0._Z22histogram_equalizationPfiii --------------------------
	.section	.nv.constant0._Z22histogram_equalizationPfiii,"a",@progbits
	.sectionflags	@""
	.align	4
.nv.constant0._Z22histogram_equalizationPfiii:
	.zero		916


//--------------------- .nv.constant0._Z8bgr2grayPfS_iii --------------------------
	.section	.nv.constant0._Z8bgr2grayPfS_iii,"a",@progbits
	.sectionflags	@""
	.align	4
.nv.constant0._Z8bgr2grayPfS_iii:
	.zero		924


//--------------------- SYMBOLS --------------------------

	.type		.nv.reservedSmem.offset0,@object
	.size		.nv.reservedSmem.offset0,0x4
	.type		.nv.reservedSmem.cap,@object
	.size		.nv.reservedSmem.cap,0x4
